//
// Generated by NVIDIA NVVM Compiler
//
// Compiler Build ID: CL-36424714
// Cuda compilation tools, release 13.0, V13.0.88
// Based on NVVM 20.0.0
//

.version 9.0
.target sm_100
.address_size 64

	// .globl	_Z19simulate_all_kerneliPKiPxPfffS0_PiS0_S0_

.visible .entry _Z19simulate_all_kerneliPKiPxPfffS0_PiS0_S0_(
	.param .u32 _Z19simulate_all_kerneliPKiPxPfffS0_PiS0_S0__param_0,
	.param .u64 .ptr .align 1 _Z19simulate_all_kerneliPKiPxPfffS0_PiS0_S0__param_1,
	.param .u64 .ptr .align 1 _Z19simulate_all_kerneliPKiPxPfffS0_PiS0_S0__param_2,
	.param .u64 .ptr .align 1 _Z19simulate_all_kerneliPKiPxPfffS0_PiS0_S0__param_3,
	.param .f32 _Z19simulate_all_kerneliPKiPxPfffS0_PiS0_S0__param_4,
	.param .f32 _Z19simulate_all_kerneliPKiPxPfffS0_PiS0_S0__param_5,
	.param .u64 .ptr .align 1 _Z19simulate_all_kerneliPKiPxPfffS0_PiS0_S0__param_6,
	.param .u64 .ptr .align 1 _Z19simulate_all_kerneliPKiPxPfffS0_PiS0_S0__param_7,
	.param .u64 .ptr .align 1 _Z19simulate_all_kerneliPKiPxPfffS0_PiS0_S0__param_8,
	.param .u64 .ptr .align 1 _Z19simulate_all_kerneliPKiPxPfffS0_PiS0_S0__param_9
)
{
	.local .align 16 .b8 	__local_depot0[320];
	.reg .b64 	%SP;
	.reg .b64 	%SPL;
	.reg .pred 	%p<276>;
	.reg .b32 	%r<311>;
	.reg .b32 	%f<91>;
	.reg .b64 	%rd<998>;
	.reg .b64 	%fd<38>;

	mov.u64 	%SPL, __local_depot0;
	ld.param.u32 	%r70, [_Z19simulate_all_kerneliPKiPxPfffS0_PiS0_S0__param_0];
	add.u64 	%rd1, %SPL, 0;
	add.u64 	%rd2, %SPL, 16;
	add.u64 	%rd3, %SPL, 72;
	add.u64 	%rd4, %SPL, 128;
	add.u64 	%rd5, %SPL, 184;
	add.u64 	%rd6, %SPL, 224;
	add.u64 	%rd7, %SPL, 304;
	mov.b64 	%rd988, 0;
	st.local.v2.u64 	[%rd6], {%rd988, %rd988};
	mov.f32 	%f81, 0f00000000;
	st.local.v2.f32 	[%rd5], {%f81, %f81};
	st.local.v2.u64 	[%rd6+16], {%rd988, %rd988};
	st.local.v2.f32 	[%rd5+8], {%f81, %f81};
	st.local.v2.u64 	[%rd6+32], {%rd988, %rd988};
	st.local.v2.f32 	[%rd5+16], {%f81, %f81};
	st.local.v2.u64 	[%rd6+48], {%rd988, %rd988};
	st.local.v2.f32 	[%rd5+24], {%f81, %f81};
	st.local.v2.u64 	[%rd6+64], {%rd988, %rd988};
	st.local.v2.f32 	[%rd5+32], {%f81, %f81};
	setp.lt.s32 	%p20, %r70, 0;
	mov.u64 	%rd989, %rd988;
	mov.f32 	%f82, %f81;
	mov.u64 	%rd990, %rd988;
	mov.f32 	%f83, %f81;
	mov.u64 	%rd991, %rd988;
	mov.f32 	%f84, %f81;
	mov.u64 	%rd992, %rd988;
	mov.f32 	%f85, %f81;
	mov.u64 	%rd993, %rd988;
	mov.f32 	%f86, %f81;
	mov.u64 	%rd994, %rd988;
	mov.f32 	%f87, %f81;
	mov.u64 	%rd995, %rd988;
	mov.f32 	%f88, %f81;
	mov.u64 	%rd996, %rd988;
	mov.f32 	%f89, %f81;
	mov.u64 	%rd997, %rd988;
	mov.f32 	%f90, %f81;
	@%p20 bra 	$L__BB0_82;
	mov.b32 	%r278, 0;
	mov.u32 	%r5, %ctaid.x;
$L__BB0_2:
	mov.u32 	%r1, %r278;
	ld.param.u32 	%r275, [_Z19simulate_all_kerneliPKiPxPfffS0_PiS0_S0__param_0];
	sub.s32 	%r2, %r275, %r1;
	setp.gt.u32 	%p21, %r1, 21;
	setp.gt.s32 	%p22, %r2, 21;
	or.pred  	%p23, %p21, %p22;
	@%p23 bra 	$L__BB0_80;
	ld.param.u64 	%rd862, [_Z19simulate_all_kerneliPKiPxPfffS0_PiS0_S0__param_6];
	ld.param.u64 	%rd859, [_Z19simulate_all_kerneliPKiPxPfffS0_PiS0_S0__param_1];
	cvta.to.global.u64 	%rd8, %rd862;
	mul.wide.u32 	%rd387, %r1, 4;
	add.s64 	%rd388, %rd8, %rd387;
	ld.global.nc.u32 	%r3, [%rd388];
	cvta.to.global.u64 	%rd9, %rd859;
	add.s64 	%rd389, %rd9, %rd387;
	ld.global.nc.u32 	%r4, [%rd389];
	setp.ge.s32 	%p24, %r5, %r4;
	@%p24 bra 	$L__BB0_80;
	mul.wide.s32 	%rd390, %r2, 4;
	add.s64 	%rd391, %rd8, %rd390;
	ld.global.nc.u32 	%r6, [%rd391];
	add.s64 	%rd392, %rd9, %rd390;
	ld.global.nc.u32 	%r7, [%rd392];
	mov.u32 	%r279, %r5;
$L__BB0_5:
	mov.u32 	%r280, %tid.x;
	setp.ge.s32 	%p25, %r280, %r7;
	@%p25 bra 	$L__BB0_79;
	ld.param.u64 	%rd863, [_Z19simulate_all_kerneliPKiPxPfffS0_PiS0_S0__param_7];
	add.s32 	%r72, %r279, %r3;
	cvta.to.global.u64 	%rd393, %rd863;
	mul.wide.s32 	%rd394, %r72, 4;
	add.s64 	%rd395, %rd393, %rd394;
	ld.global.u32 	%r10, [%rd395];
$L__BB0_7:
	ld.param.u64 	%rd865, [_Z19simulate_all_kerneliPKiPxPfffS0_PiS0_S0__param_8];
	ld.param.u64 	%rd864, [_Z19simulate_all_kerneliPKiPxPfffS0_PiS0_S0__param_7];
	ld.param.u32 	%r276, [_Z19simulate_all_kerneliPKiPxPfffS0_PiS0_S0__param_0];
	add.s32 	%r73, %r280, %r6;
	cvta.to.global.u64 	%rd396, %rd864;
	mul.wide.s32 	%rd397, %r73, 4;
	add.s64 	%rd398, %rd396, %rd397;
	ld.global.u32 	%r12, [%rd398];
	cvt.s64.s32 	%rd10, %r12;
	mul.wide.s32 	%rd399, %r10, 2097152;
	or.b64  	%rd11, %rd399, %rd10;
	cvta.to.global.u64 	%rd400, %rd865;
	mul.wide.s32 	%rd401, %r12, 4;
	and.b64  	%rd402, %rd401, 1020;
	add.s64 	%rd403, %rd400, %rd402;
	ld.global.nc.u32 	%r74, [%rd403];
	shr.u64 	%rd404, %rd10, 6;
	and.b64  	%rd405, %rd404, 1020;
	add.s64 	%rd406, %rd400, %rd405;
	ld.global.nc.u32 	%r75, [%rd406];
	add.s32 	%r76, %r75, %r74;
	shr.u64 	%rd407, %rd11, 14;
	and.b64  	%rd408, %rd407, 1020;
	add.s64 	%rd409, %rd400, %rd408;
	ld.global.nc.u32 	%r77, [%rd409];
	add.s32 	%r78, %r77, %r76;
	shr.u64 	%rd410, %rd11, 22;
	and.b64  	%rd411, %rd410, 1020;
	add.s64 	%rd412, %rd400, %rd411;
	ld.global.nc.u32 	%r79, [%rd412];
	add.s32 	%r80, %r79, %r78;
	shr.u64 	%rd413, %rd11, 30;
	and.b64  	%rd414, %rd413, 1020;
	add.s64 	%rd415, %rd400, %rd414;
	ld.global.nc.u32 	%r81, [%rd415];
	add.s32 	%r82, %r81, %r80;
	shr.u64 	%rd416, %rd11, 38;
	and.b64  	%rd417, %rd416, 1020;
	add.s64 	%rd418, %rd400, %rd417;
	ld.global.nc.u32 	%r83, [%rd418];
	add.s32 	%r84, %r83, %r82;
	setp.ne.s32 	%p26, %r84, %r276;
	@%p26 bra 	$L__BB0_78;
	ld.param.u64 	%rd866, [_Z19simulate_all_kerneliPKiPxPfffS0_PiS0_S0__param_9];
	cvta.to.global.u64 	%rd419, %rd866;
	shl.b64 	%rd420, %rd10, 2;
	and.b64  	%rd421, %rd420, 508;
	add.s64 	%rd422, %rd419, %rd421;
	ld.global.nc.u32 	%r85, [%rd422];
	cvt.s64.s32 	%rd423, %r85;
	shr.u64 	%rd424, %rd10, 5;
	and.b64  	%rd425, %rd424, 508;
	add.s64 	%rd426, %rd419, %rd425;
	ld.global.nc.u32 	%r86, [%rd426];
	mul.wide.s32 	%rd427, %r86, 128;
	add.s64 	%rd428, %rd427, %rd423;
	shr.u64 	%rd429, %rd10, 12;
	and.b64  	%rd430, %rd429, 508;
	add.s64 	%rd431, %rd419, %rd430;
	ld.global.nc.u32 	%r87, [%rd431];
	mul.wide.s32 	%rd432, %r87, 16384;
	add.s64 	%rd433, %rd432, %rd428;
	shr.u64 	%rd434, %rd11, 19;
	and.b64  	%rd435, %rd434, 508;
	add.s64 	%rd436, %rd419, %rd435;
	ld.global.nc.u32 	%r88, [%rd436];
	mul.wide.s32 	%rd437, %r88, 2097152;
	add.s64 	%rd438, %rd437, %rd433;
	shr.u64 	%rd439, %rd11, 26;
	and.b64  	%rd440, %rd439, 508;
	add.s64 	%rd441, %rd419, %rd440;
	ld.global.nc.u32 	%r89, [%rd441];
	mul.wide.s32 	%rd442, %r89, 268435456;
	add.s64 	%rd443, %rd442, %rd438;
	shr.u64 	%rd444, %rd11, 33;
	and.b64  	%rd445, %rd444, 508;
	add.s64 	%rd446, %rd419, %rd445;
	ld.global.nc.u32 	%r90, [%rd446];
	cvt.u64.u32 	%rd447, %r90;
	shl.b64 	%rd448, %rd447, 35;
	add.s64 	%rd449, %rd448, %rd443;
	setp.gt.s64 	%p27, %rd11, %rd449;
	@%p27 bra 	$L__BB0_78;
	mov.b32 	%r281, 0;
	st.local.v2.u32 	[%rd2], {%r281, %r281};
	st.local.v2.u32 	[%rd3], {%r281, %r281};
	st.local.v2.u32 	[%rd4], {%r281, %r281};
	st.local.v2.u32 	[%rd2+8], {%r281, %r281};
	st.local.v2.u32 	[%rd3+8], {%r281, %r281};
	st.local.v2.u32 	[%rd4+8], {%r281, %r281};
	st.local.v2.u32 	[%rd2+16], {%r281, %r281};
	st.local.v2.u32 	[%rd3+16], {%r281, %r281};
	st.local.v2.u32 	[%rd4+16], {%r281, %r281};
	st.local.v2.u32 	[%rd2+24], {%r281, %r281};
	st.local.v2.u32 	[%rd3+24], {%r281, %r281};
	st.local.v2.u32 	[%rd4+24], {%r281, %r281};
	st.local.v2.u32 	[%rd2+32], {%r281, %r281};
	st.local.v2.u32 	[%rd3+32], {%r281, %r281};
	st.local.v2.u32 	[%rd4+32], {%r281, %r281};
	st.local.v2.u32 	[%rd2+40], {%r281, %r281};
	st.local.v2.u32 	[%rd3+40], {%r281, %r281};
	st.local.v2.u32 	[%rd4+40], {%r281, %r281};
	st.local.v2.u32 	[%rd2+48], {%r281, %r281};
	st.local.v2.u32 	[%rd3+48], {%r281, %r281};
	st.local.v2.u32 	[%rd4+48], {%r281, %r281};
	shl.b64 	%rd450, %rd11, 10;
	and.b64  	%rd451, %rd450, 130048;
	shl.b64 	%rd452, %rd10, 12;
	and.b64  	%rd453, %rd452, 66584576;
	shl.b64 	%rd454, %rd10, 14;
	and.b64  	%rd455, %rd454, 34091302912;
	shl.b64 	%rd456, %rd11, 16;
	and.b64  	%rd457, %rd456, 17454747090944;
	shl.b64 	%rd458, %rd11, 18;
	and.b64  	%rd459, %rd458, 8936830510563328;
	shl.b64 	%rd460, %rd11, 20;
	and.b64  	%rd461, %rd460, 4575657221408423936;
	or.b64  	%rd462, %rd455, %rd453;
	or.b64  	%rd463, %rd462, %rd451;
	or.b64  	%rd464, %rd463, %rd457;
	or.b64  	%rd465, %rd464, %rd459;
	or.b64  	%rd980, %rd465, %rd461;
	not.b64 	%rd466, %rd450;
	and.b64  	%rd467, %rd466, 130048;
	shl.b64 	%rd468, %rd11, 12;
	not.b64 	%rd469, %rd468;
	and.b64  	%rd470, %rd469, 66584576;
	or.b64  	%rd471, %rd467, %rd470;
	shl.b64 	%rd472, %rd11, 14;
	not.b64 	%rd473, %rd472;
	and.b64  	%rd474, %rd473, 34091302912;
	or.b64  	%rd475, %rd471, %rd474;
	not.b64 	%rd476, %rd456;
	and.b64  	%rd477, %rd476, 17454747090944;
	or.b64  	%rd478, %rd475, %rd477;
	not.b64 	%rd479, %rd458;
	and.b64  	%rd480, %rd479, 8936830510563328;
	or.b64  	%rd481, %rd478, %rd480;
	not.b64 	%rd482, %rd460;
	and.b64  	%rd483, %rd482, 4575657221408423936;
	or.b64  	%rd979, %rd481, %rd483;
	st.local.v2.u64 	[%rd7], {%rd980, %rd979};
$L__BB0_10:
	mov.u32 	%r13, %r281;
	shr.s64 	%rd484, %rd980, 9;
	shr.s64 	%rd485, %rd980, 1;
	shl.b64 	%rd486, %rd980, 9;
	shl.b64 	%rd487, %rd980, 1;
	and.b64  	%rd488, %rd484, %rd486;
	and.b64  	%rd489, %rd488, %rd980;
	shr.s64 	%rd490, %rd489, 9;
	shl.b64 	%rd491, %rd489, 9;
	and.b64  	%rd492, %rd485, %rd487;
	and.b64  	%rd493, %rd492, %rd980;
	shr.s64 	%rd494, %rd493, 1;
	shl.b64 	%rd495, %rd493, 1;
	or.b64  	%rd496, %rd491, %rd490;
	or.b64  	%rd497, %rd496, %rd495;
	or.b64  	%rd498, %rd497, %rd494;
	or.b64  	%rd499, %rd498, %rd492;
	or.b64  	%rd500, %rd499, %rd488;
	and.b64  	%rd501, %rd500, %rd980;
	shr.s64 	%rd502, %rd979, 9;
	shr.s64 	%rd503, %rd979, 1;
	shl.b64 	%rd504, %rd979, 9;
	shl.b64 	%rd505, %rd979, 1;
	and.b64  	%rd506, %rd502, %rd504;
	and.b64  	%rd507, %rd506, %rd979;
	shr.s64 	%rd508, %rd507, 9;
	shl.b64 	%rd509, %rd507, 9;
	and.b64  	%rd510, %rd503, %rd505;
	and.b64  	%rd511, %rd510, %rd979;
	shr.s64 	%rd512, %rd511, 1;
	shl.b64 	%rd513, %rd511, 1;
	or.b64  	%rd514, %rd509, %rd508;
	or.b64  	%rd515, %rd514, %rd513;
	or.b64  	%rd516, %rd515, %rd512;
	or.b64  	%rd517, %rd516, %rd510;
	or.b64  	%rd518, %rd517, %rd506;
	and.b64  	%rd519, %rd518, %rd979;
	st.local.v2.u64 	[%rd1], {%rd501, %rd519};
	setp.eq.s64 	%p28, %rd501, %rd519;
	@%p28 bra 	$L__BB0_44;
	mov.b32 	%r283, 0;
	mov.pred 	%p263, -1;
	mov.u32 	%r281, %r13;
$L__BB0_12:
	mov.pred 	%p1, %p263;
	mul.wide.u32 	%rd520, %r283, 8;
	add.s64 	%rd521, %rd1, %rd520;
	ld.local.u64 	%rd968, [%rd521];
	add.s64 	%rd522, %rd7, %rd520;
	ld.local.u64 	%rd523, [%rd522];
	not.b64 	%rd524, %rd968;
	and.b64  	%rd525, %rd523, %rd524;
	st.local.u64 	[%rd522], %rd525;
$L__BB0_13:
	and.b64  	%rd527, %rd968, 1024;
	setp.ne.s64 	%p31, %rd527, 0;
	mov.pred 	%p264, -1;
	mov.b64 	%rd887, 1024;
	@%p31 bra 	$L__BB0_16;
	mov.b64 	%rd887, 1024;
	mov.b32 	%r285, 0;
$L__BB0_15:
	add.s32 	%r285, %r285, 1;
	shl.b64 	%rd887, %rd887, 1;
	setp.lt.u32 	%p264, %r285, 7;
	and.b64  	%rd529, %rd887, %rd968;
	setp.eq.s64 	%p32, %rd529, 0;
	and.pred  	%p33, %p264, %p32;
	@%p33 bra 	$L__BB0_15;
$L__BB0_16:
	mov.b32 	%r291, 0;
	mov.pred 	%p34, 0;
	mov.pred 	%p270, %p34;
	mov.pred 	%p271, %p34;
	mov.pred 	%p272, %p34;
	mov.pred 	%p273, %p34;
	mov.pred 	%p274, %p34;
	@%p264 bra 	$L__BB0_83;
	shl.b64 	%rd887, %rd887, 2;
	and.b64  	%rd530, %rd887, %rd968;
	setp.ne.s64 	%p36, %rd530, 0;
	mov.pred 	%p265, -1;
	@%p36 bra 	$L__BB0_20;
	mov.b32 	%r286, 1;
$L__BB0_19:
	add.s32 	%r20, %r286, 1;
	shl.b64 	%rd887, %rd887, 1;
	setp.lt.u32 	%p265, %r286, 7;
	and.b64  	%rd531, %rd887, %rd968;
	setp.eq.s64 	%p37, %rd531, 0;
	and.pred  	%p38, %p265, %p37;
	mov.u32 	%r286, %r20;
	@%p38 bra 	$L__BB0_19;
$L__BB0_20:
	mov.b32 	%r291, 9;
	mov.pred 	%p274, -1;
	mov.pred 	%p270, %p34;
	mov.pred 	%p271, %p34;
	mov.pred 	%p272, %p34;
	mov.pred 	%p273, %p34;
	@%p265 bra 	$L__BB0_83;
	shl.b64 	%rd887, %rd887, 2;
	and.b64  	%rd532, %rd887, %rd968;
	setp.ne.s64 	%p42, %rd532, 0;
	mov.pred 	%p266, -1;
	@%p42 bra 	$L__BB0_24;
	mov.b32 	%r287, 1;
$L__BB0_23:
	add.s32 	%r22, %r287, 1;
	shl.b64 	%rd887, %rd887, 1;
	setp.lt.u32 	%p266, %r287, 7;
	and.b64  	%rd533, %rd887, %rd968;
	setp.eq.s64 	%p43, %rd533, 0;
	and.pred  	%p44, %p266, %p43;
	mov.u32 	%r287, %r22;
	@%p44 bra 	$L__BB0_23;
$L__BB0_24:
	mov.b32 	%r291, 18;
	mov.pred 	%p273, -1;
	mov.pred 	%p270, %p34;
	mov.pred 	%p271, %p34;
	mov.pred 	%p272, %p34;
	mov.pred 	%p274, %p34;
	@%p266 bra 	$L__BB0_83;
	shl.b64 	%rd887, %rd887, 2;
	and.b64  	%rd534, %rd887, %rd968;
	setp.ne.s64 	%p48, %rd534, 0;
	mov.pred 	%p267, -1;
	@%p48 bra 	$L__BB0_28;
	mov.b32 	%r288, 1;
$L__BB0_27:
	add.s32 	%r24, %r288, 1;
	shl.b64 	%rd887, %rd887, 1;
	setp.lt.u32 	%p267, %r288, 7;
	and.b64  	%rd535, %rd887, %rd968;
	setp.eq.s64 	%p49, %rd535, 0;
	and.pred  	%p50, %p267, %p49;
	mov.u32 	%r288, %r24;
	@%p50 bra 	$L__BB0_27;
$L__BB0_28:
	mov.b32 	%r291, 27;
	mov.pred 	%p272, -1;
	mov.pred 	%p270, %p34;
	mov.pred 	%p271, %p34;
	mov.pred 	%p273, %p34;
	mov.pred 	%p274, %p34;
	@%p267 bra 	$L__BB0_83;
	shl.b64 	%rd887, %rd887, 2;
	and.b64  	%rd536, %rd887, %rd968;
	setp.ne.s64 	%p54, %rd536, 0;
	mov.pred 	%p268, -1;
	@%p54 bra 	$L__BB0_32;
	mov.b32 	%r289, 1;
$L__BB0_31:
	add.s32 	%r26, %r289, 1;
	shl.b64 	%rd887, %rd887, 1;
	setp.lt.u32 	%p268, %r289, 7;
	and.b64  	%rd537, %rd887, %rd968;
	setp.eq.s64 	%p55, %rd537, 0;
	and.pred  	%p56, %p268, %p55;
	mov.u32 	%r289, %r26;
	@%p56 bra 	$L__BB0_31;
$L__BB0_32:
	mov.b32 	%r291, 36;
	mov.pred 	%p271, -1;
	mov.pred 	%p270, %p34;
	mov.pred 	%p272, %p34;
	mov.pred 	%p273, %p34;
	mov.pred 	%p274, %p34;
	@%p268 bra 	$L__BB0_83;
	shl.b64 	%rd887, %rd887, 2;
	and.b64  	%rd538, %rd887, %rd968;
	setp.ne.s64 	%p60, %rd538, 0;
	mov.pred 	%p269, -1;
	@%p60 bra 	$L__BB0_36;
	mov.b32 	%r290, 1;
$L__BB0_35:
	add.s32 	%r28, %r290, 1;
	shl.b64 	%rd887, %rd887, 1;
	setp.lt.u32 	%p269, %r290, 7;
	and.b64  	%rd539, %rd887, %rd968;
	setp.eq.s64 	%p61, %rd539, 0;
	and.pred  	%p62, %p269, %p61;
	mov.u32 	%r290, %r28;
	@%p62 bra 	$L__BB0_35;
$L__BB0_36:
	mov.b32 	%r291, 45;
	mov.pred 	%p270, -1;
	mov.pred 	%p271, %p34;
	mov.pred 	%p272, %p34;
	mov.pred 	%p273, %p34;
	mov.pred 	%p274, %p34;
	@%p269 bra 	$L__BB0_83;
	mov.b32 	%r283, 1;
	mov.pred 	%p263, 0;
	@%p1 bra 	$L__BB0_12;
	ld.local.v2.u64 	{%rd980, %rd979}, [%rd7];
	or.b64  	%rd973, %rd979, %rd980;
	mov.b32 	%r292, 2;
	mov.u64 	%rd983, %rd973;
$L__BB0_39:
	setp.gt.u32 	%p66, %r292, 6;
	@%p66 bra 	$L__BB0_42;
	mov.b64 	%rd977, 8936830510563328;
	mov.b32 	%r293, 6;
	mov.b64 	%rd976, 4575657221408423936;
	mov.u64 	%rd983, %rd973;
$L__BB0_41:
	and.b64  	%rd542, %rd977, %rd983;
	and.b64  	%rd543, %rd976, %rd983;
	not.b64 	%rd544, %rd543;
	shr.u64 	%rd545, %rd543, 9;
	not.b64 	%rd546, %rd977;
	and.b64  	%rd547, %rd980, %rd977;
	and.b64  	%rd548, %rd980, %rd546;
	and.b64  	%rd549, %rd547, %rd545;
	or.b64  	%rd550, %rd549, %rd548;
	shl.b64 	%rd551, %rd547, 9;
	and.b64  	%rd552, %rd551, %rd544;
	or.b64  	%rd980, %rd550, %rd552;
	and.b64  	%rd553, %rd979, %rd977;
	and.b64  	%rd554, %rd979, %rd546;
	and.b64  	%rd555, %rd553, %rd545;
	or.b64  	%rd556, %rd555, %rd554;
	shl.b64 	%rd557, %rd553, 9;
	and.b64  	%rd558, %rd557, %rd544;
	or.b64  	%rd979, %rd556, %rd558;
	and.b64  	%rd559, %rd983, %rd546;
	and.b64  	%rd560, %rd545, %rd542;
	or.b64  	%rd561, %rd560, %rd559;
	not.b64 	%rd562, %rd976;
	and.b64  	%rd563, %rd561, %rd562;
	shl.b64 	%rd564, %rd542, 9;
	or.b64  	%rd565, %rd564, %rd563;
	or.b64  	%rd983, %rd565, %rd543;
	add.s32 	%r33, %r293, -1;
	shr.u64 	%rd977, %rd977, 9;
	shr.u64 	%rd976, %rd976, 9;
	setp.gt.u32 	%p67, %r293, %r292;
	mov.u32 	%r293, %r33;
	@%p67 bra 	$L__BB0_41;
$L__BB0_42:
	add.s32 	%r292, %r292, 1;
	setp.ne.s64 	%p68, %rd973, %rd983;
	mov.u64 	%rd973, %rd983;
	@%p68 bra 	$L__BB0_39;
	st.local.v2.u64 	[%rd7], {%rd980, %rd979};
$L__BB0_44:
	setp.ne.s32 	%p207, %r281, %r13;
	@%p207 bra 	$L__BB0_10;
	setp.lt.s32 	%p208, %r13, 1;
	mov.f64 	%fd36, 0d0000000000000000;
	mov.f64 	%fd37, %fd36;
	@%p208 bra 	$L__BB0_67;
	ld.param.f32 	%f70, [_Z19simulate_all_kerneliPKiPxPfffS0_PiS0_S0__param_5];
	cvt.f64.f32 	%fd7, %f70;
	mul.f64 	%fd1, %fd7, 0d3FF4000000000000;
	and.b32  	%r36, %r13, 3;
	setp.lt.u32 	%p209, %r13, 4;
	mov.f32 	%f72, 0f00000000;
	mov.b32 	%r302, 0;
	mov.u32 	%r297, %r302;
	@%p209 bra 	$L__BB0_57;
	and.b32  	%r302, %r13, 2147483644;
	mov.f32 	%f72, 0f00000000;
	mov.b32 	%r295, 0;
	mov.u32 	%r297, %r295;
$L__BB0_48:
	mul.wide.u32 	%rd777, %r295, 4;
	add.s64 	%rd331, %rd2, %rd777;
	ld.local.u32 	%r197, [%rd331];
	setp.ne.s32 	%p210, %r197, 0;
	add.s64 	%rd332, %rd3, %rd777;
	add.s64 	%rd333, %rd4, %rd777;
	@%p210 bra 	$L__BB0_50;
	ld.local.u32 	%r198, [%rd332];
	setp.eq.s32 	%p211, %r198, 4;
	add.s32 	%r199, %r198, -3;
	cvt.rn.f64.s32 	%fd8, %r199;
	fma.rn.f64 	%fd9, %fd8, 0d3FD0000000000000, 0d3FF0000000000000;
	selp.f64 	%fd10, %fd1, %fd9, %p211;
	cvt.rn.f32.f64 	%f45, %fd10;
	add.f32 	%f72, %f72, %f45;
	ld.local.u32 	%r200, [%rd333];
	setp.ne.s32 	%p212, %r200, 0;
	selp.u32 	%r201, 1, 0, %p212;
	add.s32 	%r297, %r297, %r201;
$L__BB0_50:
	ld.local.u32 	%r202, [%rd331+4];
	setp.ne.s32 	%p213, %r202, 0;
	@%p213 bra 	$L__BB0_52;
	ld.local.u32 	%r203, [%rd332+4];
	setp.eq.s32 	%p214, %r203, 4;
	add.s32 	%r204, %r203, -3;
	cvt.rn.f64.s32 	%fd11, %r204;
	fma.rn.f64 	%fd12, %fd11, 0d3FD0000000000000, 0d3FF0000000000000;
	selp.f64 	%fd13, %fd1, %fd12, %p214;
	cvt.rn.f32.f64 	%f46, %fd13;
	add.f32 	%f72, %f72, %f46;
	ld.local.u32 	%r205, [%rd333+4];
	setp.ne.s32 	%p215, %r205, 0;
	selp.u32 	%r206, 1, 0, %p215;
	add.s32 	%r297, %r297, %r206;
$L__BB0_52:
	ld.local.u32 	%r207, [%rd331+8];
	setp.ne.s32 	%p216, %r207, 0;
	@%p216 bra 	$L__BB0_54;
	ld.local.u32 	%r208, [%rd332+8];
	setp.eq.s32 	%p217, %r208, 4;
	add.s32 	%r209, %r208, -3;
	cvt.rn.f64.s32 	%fd14, %r209;
	fma.rn.f64 	%fd15, %fd14, 0d3FD0000000000000, 0d3FF0000000000000;
	selp.f64 	%fd16, %fd1, %fd15, %p217;
	cvt.rn.f32.f64 	%f47, %fd16;
	add.f32 	%f72, %f72, %f47;
	ld.local.u32 	%r210, [%rd333+8];
	setp.ne.s32 	%p218, %r210, 0;
	selp.u32 	%r211, 1, 0, %p218;
	add.s32 	%r297, %r297, %r211;
$L__BB0_54:
	ld.local.u32 	%r212, [%rd331+12];
	setp.ne.s32 	%p219, %r212, 0;
	@%p219 bra 	$L__BB0_56;
	ld.local.u32 	%r213, [%rd332+12];
	setp.eq.s32 	%p220, %r213, 4;
	add.s32 	%r214, %r213, -3;
	cvt.rn.f64.s32 	%fd17, %r214;
	fma.rn.f64 	%fd18, %fd17, 0d3FD0000000000000, 0d3FF0000000000000;
	selp.f64 	%fd19, %fd1, %fd18, %p220;
	cvt.rn.f32.f64 	%f48, %fd19;
	add.f32 	%f72, %f72, %f48;
	ld.local.u32 	%r215, [%rd333+12];
	setp.ne.s32 	%p221, %r215, 0;
	selp.u32 	%r216, 1, 0, %p221;
	add.s32 	%r297, %r297, %r216;
$L__BB0_56:
	add.s32 	%r295, %r295, 4;
	setp.ne.s32 	%p222, %r295, %r302;
	@%p222 bra 	$L__BB0_48;
$L__BB0_57:
	setp.eq.s32 	%p223, %r36, 0;
	@%p223 bra 	$L__BB0_66;
	mul.wide.u32 	%rd778, %r302, 4;
	add.s64 	%rd334, %rd2, %rd778;
	ld.local.u32 	%r217, [%rd334];
	setp.ne.s32 	%p224, %r217, 0;
	add.s64 	%rd335, %rd3, %rd778;
	add.s64 	%rd336, %rd4, %rd778;
	@%p224 bra 	$L__BB0_60;
	ld.local.u32 	%r218, [%rd335];
	setp.eq.s32 	%p225, %r218, 4;
	add.s32 	%r219, %r218, -3;
	cvt.rn.f64.s32 	%fd20, %r219;
	fma.rn.f64 	%fd21, %fd20, 0d3FD0000000000000, 0d3FF0000000000000;
	selp.f64 	%fd22, %fd1, %fd21, %p225;
	cvt.rn.f32.f64 	%f49, %fd22;
	add.f32 	%f72, %f72, %f49;
	ld.local.u32 	%r220, [%rd336];
	setp.ne.s32 	%p226, %r220, 0;
	selp.u32 	%r221, 1, 0, %p226;
	add.s32 	%r297, %r297, %r221;
$L__BB0_60:
	setp.eq.s32 	%p227, %r36, 1;
	@%p227 bra 	$L__BB0_66;
	ld.local.u32 	%r222, [%rd334+4];
	setp.ne.s32 	%p228, %r222, 0;
	@%p228 bra 	$L__BB0_63;
	ld.local.u32 	%r223, [%rd335+4];
	setp.eq.s32 	%p229, %r223, 4;
	add.s32 	%r224, %r223, -3;
	cvt.rn.f64.s32 	%fd23, %r224;
	fma.rn.f64 	%fd24, %fd23, 0d3FD0000000000000, 0d3FF0000000000000;
	selp.f64 	%fd25, %fd1, %fd24, %p229;
	cvt.rn.f32.f64 	%f50, %fd25;
	add.f32 	%f72, %f72, %f50;
	ld.local.u32 	%r225, [%rd336+4];
	setp.ne.s32 	%p230, %r225, 0;
	selp.u32 	%r226, 1, 0, %p230;
	add.s32 	%r297, %r297, %r226;
$L__BB0_63:
	setp.eq.s32 	%p231, %r36, 2;
	@%p231 bra 	$L__BB0_66;
	ld.local.u32 	%r227, [%rd334+8];
	setp.ne.s32 	%p232, %r227, 0;
	@%p232 bra 	$L__BB0_66;
	ld.local.u32 	%r228, [%rd335+8];
	setp.eq.s32 	%p233, %r228, 4;
	add.s32 	%r229, %r228, -3;
	cvt.rn.f64.s32 	%fd26, %r229;
	fma.rn.f64 	%fd27, %fd26, 0d3FD0000000000000, 0d3FF0000000000000;
	selp.f64 	%fd28, %fd1, %fd27, %p233;
	cvt.rn.f32.f64 	%f51, %fd28;
	add.f32 	%f72, %f72, %f51;
	ld.local.u32 	%r230, [%rd336+8];
	setp.ne.s32 	%p234, %r230, 0;
	selp.u32 	%r231, 1, 0, %p234;
	add.s32 	%r297, %r297, %r231;
$L__BB0_66:
	cvt.f64.f32 	%fd36, %f72;
	cvt.rn.f64.s32 	%fd37, %r297;
$L__BB0_67:
	ld.param.f32 	%f69, [_Z19simulate_all_kerneliPKiPxPfffS0_PiS0_S0__param_4];
	add.s32 	%r232, %r13, -1;
	cvt.rn.f64.s32 	%fd29, %r232;
	fma.rn.f64 	%fd30, %fd29, 0d3FD0000000000000, 0d3FF0000000000000;
	mul.f64 	%fd31, %fd30, %fd36;
	cvt.f64.f32 	%fd32, %f69;
	mul.f64 	%fd33, %fd32, 0d3FB999999999999A;
	fma.rn.f64 	%fd34, %fd33, %fd37, 0d3FF0000000000000;
	mul.f64 	%fd35, %fd31, %fd34;
	cvt.rn.f32.f64 	%f18, %fd35;
	add.s64 	%rd337, %rd5, 36;
	ld.local.f32 	%f52, [%rd5+36];
	setp.geu.f32 	%p235, %f52, %f18;
	@%p235 bra 	$L__BB0_78;
	ld.local.f32 	%f53, [%rd5];
	setp.geu.f32 	%p237, %f53, %f18;
	mov.b64 	%rd986, 0;
	mov.b32 	%r307, 0;
	mov.pred 	%p275, 0;
	mov.u64 	%rd987, %rd5;
	@%p237 bra 	$L__BB0_175;
$L__BB0_69:
	@%p275 bra 	$L__BB0_77;
	sub.s32 	%r59, 9, %r307;
	and.b32  	%r60, %r59, 3;
	add.s32 	%r244, %r307, -6;
	setp.lt.u32 	%p255, %r244, 3;
	mov.b32 	%r310, 8;
	@%p255 bra 	$L__BB0_73;
	and.b32  	%r61, %r59, 12;
	mov.b32 	%r309, 0;
	mov.b32 	%r310, 8;
$L__BB0_72:
	mul.wide.u32 	%rd789, %r310, 8;
	add.s64 	%rd790, %rd6, %rd789;
	ld.local.u64 	%rd791, [%rd790];
	st.local.u64 	[%rd790+8], %rd791;
	mul.wide.u32 	%rd792, %r310, 4;
	add.s64 	%rd793, %rd5, %rd792;
	ld.local.f32 	%f62, [%rd793];
	st.local.f32 	[%rd793+4], %f62;
	add.s32 	%r247, %r310, -2;
	mul.wide.u32 	%rd794, %r247, 8;
	add.s64 	%rd795, %rd6, %rd794;
	ld.local.v2.u64 	{%rd796, %rd797}, [%rd795];
	st.local.u64 	[%rd790], %rd797;
	mul.wide.u32 	%rd798, %r247, 4;
	add.s64 	%rd799, %rd5, %rd798;
	ld.local.v2.f32 	{%f63, %f64}, [%rd799];
	st.local.f32 	[%rd793], %f64;
	ld.local.u64 	%rd800, [%rd795+-8];
	st.local.v2.u64 	[%rd795], {%rd800, %rd796};
	ld.local.f32 	%f65, [%rd799+-4];
	st.local.v2.f32 	[%rd799], {%f65, %f63};
	add.s32 	%r310, %r310, -4;
	add.s32 	%r309, %r309, 4;
	setp.ne.s32 	%p256, %r309, %r61;
	@%p256 bra 	$L__BB0_72;
$L__BB0_73:
	setp.eq.s32 	%p257, %r60, 0;
	@%p257 bra 	$L__BB0_77;
	mul.wide.u32 	%rd801, %r310, 8;
	add.s64 	%rd340, %rd6, %rd801;
	ld.local.u64 	%rd802, [%rd340];
	st.local.u64 	[%rd340+8], %rd802;
	mul.wide.u32 	%rd803, %r310, 4;
	add.s64 	%rd341, %rd5, %rd803;
	ld.local.f32 	%f66, [%rd341];
	st.local.f32 	[%rd341+4], %f66;
	setp.eq.s32 	%p258, %r60, 1;
	@%p258 bra 	$L__BB0_77;
	add.s32 	%r248, %r310, -1;
	mul.wide.u32 	%rd804, %r248, 8;
	add.s64 	%rd342, %rd6, %rd804;
	ld.local.u64 	%rd805, [%rd342];
	st.local.u64 	[%rd340], %rd805;
	mul.wide.u32 	%rd806, %r248, 4;
	add.s64 	%rd343, %rd5, %rd806;
	ld.local.f32 	%f67, [%rd343];
	st.local.f32 	[%rd341], %f67;
	setp.eq.s32 	%p259, %r60, 2;
	@%p259 bra 	$L__BB0_77;
	add.s32 	%r249, %r310, -2;
	mul.wide.u32 	%rd807, %r249, 8;
	add.s64 	%rd808, %rd6, %rd807;
	ld.local.u64 	%rd809, [%rd808];
	st.local.u64 	[%rd342], %rd809;
	mul.wide.u32 	%rd810, %r249, 4;
	add.s64 	%rd811, %rd5, %rd810;
	ld.local.f32 	%f68, [%rd811];
	st.local.f32 	[%rd343], %f68;
$L__BB0_77:
	shl.b64 	%rd812, %rd986, 3;
	add.s64 	%rd813, %rd6, %rd812;
	mul.wide.s32 	%rd814, %r10, 2097152;
	cvt.s64.s32 	%rd815, %r12;
	or.b64  	%rd816, %rd814, %rd815;
	st.local.u64 	[%rd813], %rd816;
	st.local.f32 	[%rd987], %f18;
$L__BB0_78:
	mov.u32 	%r250, %ntid.x;
	add.s32 	%r280, %r280, %r250;
	setp.lt.s32 	%p260, %r280, %r7;
	@%p260 bra 	$L__BB0_7;
$L__BB0_79:
	mov.u32 	%r251, %nctaid.x;
	add.s32 	%r279, %r279, %r251;
	setp.lt.s32 	%p261, %r279, %r4;
	@%p261 bra 	$L__BB0_5;
$L__BB0_80:
	ld.param.u32 	%r277, [_Z19simulate_all_kerneliPKiPxPfffS0_PiS0_S0__param_0];
	add.s32 	%r278, %r1, 1;
	setp.ne.s32 	%p262, %r277, %r1;
	@%p262 bra 	$L__BB0_2;
	ld.local.v2.f32 	{%f90, %f89}, [%rd5];
	ld.local.v2.u64 	{%rd997, %rd996}, [%rd6];
	ld.local.v2.f32 	{%f88, %f87}, [%rd5+8];
	ld.local.v2.u64 	{%rd995, %rd994}, [%rd6+16];
	ld.local.v2.f32 	{%f86, %f85}, [%rd5+16];
	ld.local.v2.u64 	{%rd993, %rd992}, [%rd6+32];
	ld.local.v2.f32 	{%f84, %f83}, [%rd5+24];
	ld.local.v2.u64 	{%rd991, %rd990}, [%rd6+48];
	ld.local.v2.f32 	{%f82, %f81}, [%rd5+32];
	ld.local.v2.u64 	{%rd989, %rd988}, [%rd6+64];
$L__BB0_82:
	ld.param.u64 	%rd861, [_Z19simulate_all_kerneliPKiPxPfffS0_PiS0_S0__param_3];
	ld.param.u64 	%rd860, [_Z19simulate_all_kerneliPKiPxPfffS0_PiS0_S0__param_2];
	cvta.to.global.u64 	%rd817, %rd861;
	cvta.to.global.u64 	%rd818, %rd860;
	mov.u32 	%r252, %ctaid.x;
	mov.u32 	%r253, %ntid.x;
	mov.u32 	%r254, %tid.x;
	mad.lo.s32 	%r255, %r252, %r253, %r254;
	mul.wide.s32 	%rd819, %r255, 4;
	add.s64 	%rd820, %rd817, %rd819;
	st.global.f32 	[%rd820], %f90;
	mul.wide.s32 	%rd821, %r255, 8;
	add.s64 	%rd822, %rd818, %rd821;
	st.global.u64 	[%rd822], %rd997;
	mov.u32 	%r256, %nctaid.x;
	add.s32 	%r257, %r256, %r252;
	mad.lo.s32 	%r258, %r257, %r253, %r254;
	mul.wide.s32 	%rd823, %r258, 4;
	add.s64 	%rd824, %rd817, %rd823;
	st.global.f32 	[%rd824], %f89;
	mul.wide.s32 	%rd825, %r258, 8;
	add.s64 	%rd826, %rd818, %rd825;
	st.global.u64 	[%rd826], %rd996;
	add.s32 	%r259, %r257, %r256;
	mad.lo.s32 	%r260, %r259, %r253, %r254;
	mul.wide.s32 	%rd827, %r260, 4;
	add.s64 	%rd828, %rd817, %rd827;
	st.global.f32 	[%rd828], %f88;
	mul.wide.s32 	%rd829, %r260, 8;
	add.s64 	%rd830, %rd818, %rd829;
	st.global.u64 	[%rd830], %rd995;
	add.s32 	%r261, %r259, %r256;
	mad.lo.s32 	%r262, %r261, %r253, %r254;
	mul.wide.s32 	%rd831, %r262, 4;
	add.s64 	%rd832, %rd817, %rd831;
	st.global.f32 	[%rd832], %f87;
	mul.wide.s32 	%rd833, %r262, 8;
	add.s64 	%rd834, %rd818, %rd833;
	st.global.u64 	[%rd834], %rd994;
	add.s32 	%r263, %r261, %r256;
	mad.lo.s32 	%r264, %r263, %r253, %r254;
	mul.wide.s32 	%rd835, %r264, 4;
	add.s64 	%rd836, %rd817, %rd835;
	st.global.f32 	[%rd836], %f86;
	mul.wide.s32 	%rd837, %r264, 8;
	add.s64 	%rd838, %rd818, %rd837;
	st.global.u64 	[%rd838], %rd993;
	add.s32 	%r265, %r263, %r256;
	mad.lo.s32 	%r266, %r265, %r253, %r254;
	mul.wide.s32 	%rd839, %r266, 4;
	add.s64 	%rd840, %rd817, %rd839;
	st.global.f32 	[%rd840], %f85;
	mul.wide.s32 	%rd841, %r266, 8;
	add.s64 	%rd842, %rd818, %rd841;
	st.global.u64 	[%rd842], %rd992;
	add.s32 	%r267, %r265, %r256;
	mad.lo.s32 	%r268, %r267, %r253, %r254;
	mul.wide.s32 	%rd843, %r268, 4;
	add.s64 	%rd844, %rd817, %rd843;
	st.global.f32 	[%rd844], %f84;
	mul.wide.s32 	%rd845, %r268, 8;
	add.s64 	%rd846, %rd818, %rd845;
	st.global.u64 	[%rd846], %rd991;
	add.s32 	%r269, %r267, %r256;
	mad.lo.s32 	%r270, %r269, %r253, %r254;
	mul.wide.s32 	%rd847, %r270, 4;
	add.s64 	%rd848, %rd817, %rd847;
	st.global.f32 	[%rd848], %f83;
	mul.wide.s32 	%rd849, %r270, 8;
	add.s64 	%rd850, %rd818, %rd849;
	st.global.u64 	[%rd850], %rd990;
	add.s32 	%r271, %r269, %r256;
	mad.lo.s32 	%r272, %r271, %r253, %r254;
	mul.wide.s32 	%rd851, %r272, 4;
	add.s64 	%rd852, %rd817, %rd851;
	st.global.f32 	[%rd852], %f82;
	mul.wide.s32 	%rd853, %r272, 8;
	add.s64 	%rd854, %rd818, %rd853;
	st.global.u64 	[%rd854], %rd989;
	add.s32 	%r273, %r271, %r256;
	mad.lo.s32 	%r274, %r273, %r253, %r254;
	mul.wide.s32 	%rd855, %r274, 4;
	add.s64 	%rd856, %rd817, %rd855;
	st.global.f32 	[%rd856], %f81;
	mul.wide.s32 	%rd857, %r274, 8;
	add.s64 	%rd858, %rd818, %rd857;
	st.global.u64 	[%rd858], %rd988;
	ret;
$L__BB0_83:
	mul.wide.s32 	%rd566, %r281, 4;
	add.s64 	%rd567, %rd2, %rd566;
	st.local.u32 	[%rd567], %r283;
	mov.b64 	%rd568, 527874;
	shl.b64 	%rd42, %rd568, %r291;
	add.s32 	%r108, %r291, 10;
	mov.b64 	%rd569, 1;
	shl.b64 	%rd43, %rd569, %r108;
	add.s64 	%rd44, %rd3, %rd566;
	mov.b64 	%rd570, 1055748;
	shl.b64 	%rd45, %rd570, %r291;
	mov.b64 	%rd571, 2;
	shl.b64 	%rd46, %rd571, %r108;
	mov.b64 	%rd572, 2111496;
	shl.b64 	%rd47, %rd572, %r291;
	mov.b64 	%rd573, 4;
	shl.b64 	%rd48, %rd573, %r108;
	mov.b64 	%rd574, 4222992;
	shl.b64 	%rd49, %rd574, %r291;
	mov.b64 	%rd575, 8;
	shl.b64 	%rd50, %rd575, %r108;
	mov.b64 	%rd576, 8445984;
	shl.b64 	%rd51, %rd576, %r291;
	mov.b64 	%rd577, 16;
	shl.b64 	%rd52, %rd577, %r108;
	mov.b64 	%rd578, 16891968;
	shl.b64 	%rd53, %rd578, %r291;
	mov.b64 	%rd579, 32;
	shl.b64 	%rd54, %rd579, %r108;
	mov.b64 	%rd580, 33783936;
	shl.b64 	%rd55, %rd580, %r291;
	mov.b64 	%rd581, 64;
	shl.b64 	%rd56, %rd581, %r108;
	mov.b64 	%rd582, 512;
	shl.b64 	%rd57, %rd582, %r108;
	mov.b64 	%rd583, 270271488;
	shl.b64 	%rd58, %rd583, %r291;
	mov.b64 	%rd584, 540542976;
	shl.b64 	%rd59, %rd584, %r291;
	mov.b64 	%rd585, 1024;
	shl.b64 	%rd60, %rd585, %r108;
	mov.b64 	%rd586, 1081085952;
	shl.b64 	%rd61, %rd586, %r291;
	mov.b64 	%rd587, 2048;
	shl.b64 	%rd62, %rd587, %r108;
	mov.b64 	%rd588, 2162171904;
	shl.b64 	%rd63, %rd588, %r291;
	mov.b64 	%rd589, 4096;
	shl.b64 	%rd64, %rd589, %r108;
	not.b64 	%rd65, %rd64;
	mov.b64 	%rd590, 4324343808;
	shl.b64 	%rd66, %rd590, %r291;
	mov.b64 	%rd591, 8192;
	shl.b64 	%rd67, %rd591, %r108;
	not.b64 	%rd68, %rd67;
	mov.b64 	%rd592, 8648687616;
	shl.b64 	%rd69, %rd592, %r291;
	mov.b64 	%rd593, 16384;
	shl.b64 	%rd70, %rd593, %r108;
	mov.b64 	%rd594, 17297375232;
	shl.b64 	%rd71, %rd594, %r291;
	mov.b64 	%rd595, 32768;
	shl.b64 	%rd72, %rd595, %r108;
	mov.b64 	%rd596, 262144;
	shl.b64 	%rd73, %rd596, %r108;
	mov.b64 	%rd597, 138379001856;
	shl.b64 	%rd74, %rd597, %r291;
	mov.b64 	%rd598, 276758003712;
	shl.b64 	%rd75, %rd598, %r291;
	mov.b64 	%rd599, 524288;
	shl.b64 	%rd76, %rd599, %r108;
	mov.b64 	%rd600, 553516007424;
	shl.b64 	%rd77, %rd600, %r291;
	mov.b64 	%rd601, 1048576;
	shl.b64 	%rd78, %rd601, %r108;
	mov.b64 	%rd602, 1107032014848;
	shl.b64 	%rd79, %rd602, %r291;
	mov.b64 	%rd603, 2097152;
	shl.b64 	%rd80, %rd603, %r108;
	mov.b64 	%rd604, 2214064029696;
	shl.b64 	%rd81, %rd604, %r291;
	mov.b64 	%rd605, 4194304;
	shl.b64 	%rd82, %rd605, %r108;
	mov.b64 	%rd606, 4428128059392;
	shl.b64 	%rd83, %rd606, %r291;
	mov.b64 	%rd607, 8388608;
	shl.b64 	%rd84, %rd607, %r108;
	mov.b64 	%rd608, 8856256118784;
	shl.b64 	%rd85, %rd608, %r291;
	mov.b64 	%rd609, 16777216;
	shl.b64 	%rd86, %rd609, %r108;
	mov.b64 	%rd610, 134217728;
	shl.b64 	%rd87, %rd610, %r108;
	mov.b64 	%rd611, 70850048950272;
	shl.b64 	%rd88, %rd611, %r291;
	mov.b64 	%rd612, 141700097900544;
	shl.b64 	%rd89, %rd612, %r291;
	mov.b64 	%rd613, 268435456;
	shl.b64 	%rd90, %rd613, %r108;
	mov.b64 	%rd614, 283400195801088;
	shl.b64 	%rd91, %rd614, %r291;
	mov.b64 	%rd615, 536870912;
	shl.b64 	%rd92, %rd615, %r108;
	mov.b64 	%rd616, 566800391602176;
	shl.b64 	%rd93, %rd616, %r291;
	mov.b64 	%rd617, 1073741824;
	shl.b64 	%rd94, %rd617, %r108;
	mov.b64 	%rd618, 1133600783204352;
	shl.b64 	%rd95, %rd618, %r291;
	mov.b64 	%rd619, 2147483648;
	shl.b64 	%rd96, %rd619, %r108;
	mov.b64 	%rd620, 2267201566408704;
	shl.b64 	%rd97, %rd620, %r291;
	mov.b64 	%rd621, 4294967296;
	shl.b64 	%rd98, %rd621, %r108;
	mov.b64 	%rd622, 4534403132817408;
	shl.b64 	%rd99, %rd622, %r291;
	mov.b64 	%rd623, 8589934592;
	shl.b64 	%rd100, %rd623, %r108;
	mov.b64 	%rd624, 68719476736;
	shl.b64 	%rd101, %rd624, %r108;
	mov.b64 	%rd625, 36275225062539264;
	shl.b64 	%rd102, %rd625, %r291;
	mov.b64 	%rd626, 72550450125078528;
	shl.b64 	%rd103, %rd626, %r291;
	mov.b64 	%rd627, 137438953472;
	shl.b64 	%rd104, %rd627, %r108;
	mov.b64 	%rd628, 145100900250157056;
	shl.b64 	%rd105, %rd628, %r291;
	mov.b64 	%rd629, 274877906944;
	shl.b64 	%rd106, %rd629, %r108;
	mov.b64 	%rd630, 290201800500314112;
	shl.b64 	%rd107, %rd630, %r291;
	mov.b64 	%rd631, 549755813888;
	shl.b64 	%rd108, %rd631, %r108;
	not.b64 	%rd109, %rd108;
	mov.b64 	%rd632, 580403601000628224;
	shl.b64 	%rd110, %rd632, %r291;
	mov.b64 	%rd633, 1099511627776;
	shl.b64 	%rd111, %rd633, %r108;
	not.b64 	%rd112, %rd111;
	mov.b64 	%rd634, 1160807202001256448;
	shl.b64 	%rd113, %rd634, %r291;
	mov.b64 	%rd635, 2199023255552;
	shl.b64 	%rd114, %rd635, %r108;
	not.b64 	%rd115, %rd114;
	mov.b64 	%rd636, 2321614404002512896;
	shl.b64 	%rd116, %rd636, %r291;
	mov.b64 	%rd637, 4398046511104;
	shl.b64 	%rd117, %rd637, %r108;
	not.b64 	%rd118, %rd117;
	mov.b64 	%rd638, 35184372088832;
	shl.b64 	%rd119, %rd638, %r108;
	mov.b64 	%rd639, 126171158310551552;
	shl.b64 	%rd120, %rd639, %r291;
	not.b64 	%rd121, %rd119;
	mov.b64 	%rd640, 252342316621103104;
	shl.b64 	%rd122, %rd640, %r291;
	mov.b64 	%rd641, 70368744177664;
	shl.b64 	%rd123, %rd641, %r108;
	not.b64 	%rd124, %rd123;
	mov.b64 	%rd642, 504684633242206208;
	shl.b64 	%rd125, %rd642, %r291;
	mov.b64 	%rd643, 140737488355328;
	shl.b64 	%rd126, %rd643, %r108;
	not.b64 	%rd127, %rd126;
	mov.b64 	%rd644, 1009369266484412416;
	shl.b64 	%rd128, %rd644, %r291;
	mov.b64 	%rd645, 281474976710656;
	shl.b64 	%rd129, %rd645, %r108;
	mov.b64 	%rd646, 2018738532968824832;
	shl.b64 	%rd130, %rd646, %r291;
	mov.b64 	%rd647, 562949953421312;
	shl.b64 	%rd131, %rd647, %r108;
	mov.b64 	%rd648, 4037477065937649664;
	shl.b64 	%rd132, %rd648, %r291;
	mov.b64 	%rd649, 1125899906842624;
	shl.b64 	%rd133, %rd649, %r108;
	mov.b64 	%rd650, 8074954131875299328;
	shl.b64 	%rd134, %rd650, %r291;
	mov.b64 	%rd651, 2251799813685248;
	shl.b64 	%rd135, %rd651, %r108;
$L__BB0_84:
	mov.u64 	%rd136, %rd887;
	and.b64  	%rd652, %rd43, %rd968;
	setp.eq.s64 	%p69, %rd652, 0;
	and.b64  	%rd653, %rd42, %rd136;
	setp.eq.s64 	%p70, %rd653, 0;
	or.pred  	%p71, %p69, %p70;
	@%p71 bra 	$L__BB0_86;
	or.b64  	%rd887, %rd43, %rd136;
	ld.local.u32 	%r109, [%rd44];
	add.s32 	%r110, %r109, 1;
	st.local.u32 	[%rd44], %r110;
	not.b64 	%rd654, %rd43;
	and.b64  	%rd968, %rd968, %rd654;
$L__BB0_86:
	and.b64  	%rd655, %rd46, %rd968;
	setp.eq.s64 	%p72, %rd655, 0;
	and.b64  	%rd656, %rd45, %rd887;
	setp.eq.s64 	%p73, %rd656, 0;
	or.pred  	%p74, %p72, %p73;
	@%p74 bra 	$L__BB0_88;
	or.b64  	%rd887, %rd46, %rd887;
	ld.local.u32 	%r111, [%rd44];
	add.s32 	%r112, %r111, 1;
	st.local.u32 	[%rd44], %r112;
	not.b64 	%rd657, %rd46;
	and.b64  	%rd968, %rd968, %rd657;
$L__BB0_88:
	and.b64  	%rd658, %rd48, %rd968;
	setp.eq.s64 	%p75, %rd658, 0;
	and.b64  	%rd659, %rd47, %rd887;
	setp.eq.s64 	%p76, %rd659, 0;
	or.pred  	%p77, %p75, %p76;
	@%p77 bra 	$L__BB0_90;
	or.b64  	%rd887, %rd48, %rd887;
	ld.local.u32 	%r113, [%rd44];
	add.s32 	%r114, %r113, 1;
	st.local.u32 	[%rd44], %r114;
	not.b64 	%rd660, %rd48;
	and.b64  	%rd968, %rd968, %rd660;
$L__BB0_90:
	and.b64  	%rd661, %rd50, %rd968;
	setp.eq.s64 	%p78, %rd661, 0;
	and.b64  	%rd662, %rd49, %rd887;
	setp.eq.s64 	%p79, %rd662, 0;
	or.pred  	%p80, %p78, %p79;
	@%p80 bra 	$L__BB0_92;
	or.b64  	%rd887, %rd50, %rd887;
	ld.local.u32 	%r115, [%rd44];
	add.s32 	%r116, %r115, 1;
	st.local.u32 	[%rd44], %r116;
	not.b64 	%rd663, %rd50;
	and.b64  	%rd968, %rd968, %rd663;
$L__BB0_92:
	and.b64  	%rd664, %rd52, %rd968;
	setp.eq.s64 	%p81, %rd664, 0;
	and.b64  	%rd665, %rd51, %rd887;
	setp.eq.s64 	%p82, %rd665, 0;
	or.pred  	%p83, %p81, %p82;
	@%p83 bra 	$L__BB0_94;
	or.b64  	%rd887, %rd52, %rd887;
	ld.local.u32 	%r117, [%rd44];
	add.s32 	%r118, %r117, 1;
	st.local.u32 	[%rd44], %r118;
	not.b64 	%rd666, %rd52;
	and.b64  	%rd968, %rd968, %rd666;
$L__BB0_94:
	and.b64  	%rd667, %rd54, %rd968;
	setp.eq.s64 	%p84, %rd667, 0;
	and.b64  	%rd668, %rd53, %rd887;
	setp.eq.s64 	%p85, %rd668, 0;
	or.pred  	%p86, %p84, %p85;
	@%p86 bra 	$L__BB0_96;
	or.b64  	%rd887, %rd54, %rd887;
	ld.local.u32 	%r119, [%rd44];
	add.s32 	%r120, %r119, 1;
	st.local.u32 	[%rd44], %r120;
	not.b64 	%rd669, %rd54;
	and.b64  	%rd968, %rd968, %rd669;
$L__BB0_96:
	and.b64  	%rd670, %rd56, %rd968;
	setp.eq.s64 	%p87, %rd670, 0;
	and.b64  	%rd671, %rd55, %rd887;
	setp.eq.s64 	%p88, %rd671, 0;
	or.pred  	%p89, %p87, %p88;
	@%p89 bra 	$L__BB0_98;
	or.b64  	%rd887, %rd56, %rd887;
	ld.local.u32 	%r121, [%rd44];
	add.s32 	%r122, %r121, 1;
	st.local.u32 	[%rd44], %r122;
	not.b64 	%rd672, %rd56;
	and.b64  	%rd968, %rd968, %rd672;
$L__BB0_98:
	@%p270 bra 	$L__BB0_173;
	and.b64  	%rd673, %rd57, %rd968;
	setp.eq.s64 	%p90, %rd673, 0;
	and.b64  	%rd674, %rd58, %rd887;
	setp.eq.s64 	%p91, %rd674, 0;
	or.pred  	%p92, %p90, %p91;
	@%p92 bra 	$L__BB0_101;
	or.b64  	%rd887, %rd57, %rd887;
	ld.local.u32 	%r123, [%rd44];
	add.s32 	%r124, %r123, 1;
	st.local.u32 	[%rd44], %r124;
	not.b64 	%rd675, %rd57;
	and.b64  	%rd968, %rd968, %rd675;
$L__BB0_101:
	and.b64  	%rd676, %rd60, %rd968;
	setp.eq.s64 	%p93, %rd676, 0;
	and.b64  	%rd677, %rd59, %rd887;
	setp.eq.s64 	%p94, %rd677, 0;
	or.pred  	%p95, %p93, %p94;
	@%p95 bra 	$L__BB0_103;
	or.b64  	%rd887, %rd60, %rd887;
	ld.local.u32 	%r125, [%rd44];
	add.s32 	%r126, %r125, 1;
	st.local.u32 	[%rd44], %r126;
	not.b64 	%rd678, %rd60;
	and.b64  	%rd968, %rd968, %rd678;
$L__BB0_103:
	and.b64  	%rd679, %rd62, %rd968;
	setp.eq.s64 	%p96, %rd679, 0;
	and.b64  	%rd680, %rd61, %rd887;
	setp.eq.s64 	%p97, %rd680, 0;
	or.pred  	%p98, %p96, %p97;
	@%p98 bra 	$L__BB0_105;
	or.b64  	%rd887, %rd62, %rd887;
	ld.local.u32 	%r127, [%rd44];
	add.s32 	%r128, %r127, 1;
	st.local.u32 	[%rd44], %r128;
	not.b64 	%rd681, %rd62;
	and.b64  	%rd968, %rd968, %rd681;
$L__BB0_105:
	and.b64  	%rd682, %rd64, %rd968;
	setp.eq.s64 	%p99, %rd682, 0;
	and.b64  	%rd683, %rd63, %rd887;
	setp.eq.s64 	%p100, %rd683, 0;
	or.pred  	%p101, %p99, %p100;
	@%p101 bra 	$L__BB0_107;
	or.b64  	%rd887, %rd64, %rd887;
	ld.local.u32 	%r129, [%rd44];
	add.s32 	%r130, %r129, 1;
	st.local.u32 	[%rd44], %r130;
	and.b64  	%rd968, %rd968, %rd65;
$L__BB0_107:
	and.b64  	%rd684, %rd67, %rd968;
	setp.eq.s64 	%p102, %rd684, 0;
	and.b64  	%rd685, %rd66, %rd887;
	setp.eq.s64 	%p103, %rd685, 0;
	or.pred  	%p104, %p102, %p103;
	@%p104 bra 	$L__BB0_109;
	or.b64  	%rd887, %rd67, %rd887;
	ld.local.u32 	%r131, [%rd44];
	add.s32 	%r132, %r131, 1;
	st.local.u32 	[%rd44], %r132;
	and.b64  	%rd968, %rd968, %rd68;
$L__BB0_109:
	and.b64  	%rd686, %rd70, %rd968;
	setp.eq.s64 	%p105, %rd686, 0;
	and.b64  	%rd687, %rd69, %rd887;
	setp.eq.s64 	%p106, %rd687, 0;
	or.pred  	%p107, %p105, %p106;
	@%p107 bra 	$L__BB0_111;
	or.b64  	%rd887, %rd70, %rd887;
	ld.local.u32 	%r133, [%rd44];
	add.s32 	%r134, %r133, 1;
	st.local.u32 	[%rd44], %r134;
	not.b64 	%rd688, %rd70;
	and.b64  	%rd968, %rd968, %rd688;
$L__BB0_111:
	and.b64  	%rd689, %rd72, %rd968;
	setp.eq.s64 	%p108, %rd689, 0;
	and.b64  	%rd690, %rd71, %rd887;
	setp.eq.s64 	%p109, %rd690, 0;
	or.pred  	%p110, %p108, %p109;
	@%p110 bra 	$L__BB0_113;
	or.b64  	%rd887, %rd72, %rd887;
	ld.local.u32 	%r135, [%rd44];
	add.s32 	%r136, %r135, 1;
	st.local.u32 	[%rd44], %r136;
	not.b64 	%rd691, %rd72;
	and.b64  	%rd968, %rd968, %rd691;
$L__BB0_113:
	@%p271 bra 	$L__BB0_173;
	and.b64  	%rd692, %rd73, %rd968;
	setp.eq.s64 	%p111, %rd692, 0;
	and.b64  	%rd693, %rd74, %rd887;
	setp.eq.s64 	%p112, %rd693, 0;
	or.pred  	%p113, %p111, %p112;
	@%p113 bra 	$L__BB0_116;
	or.b64  	%rd887, %rd73, %rd887;
	ld.local.u32 	%r137, [%rd44];
	add.s32 	%r138, %r137, 1;
	st.local.u32 	[%rd44], %r138;
	not.b64 	%rd694, %rd73;
	and.b64  	%rd968, %rd968, %rd694;
$L__BB0_116:
	and.b64  	%rd695, %rd76, %rd968;
	setp.eq.s64 	%p114, %rd695, 0;
	and.b64  	%rd696, %rd75, %rd887;
	setp.eq.s64 	%p115, %rd696, 0;
	or.pred  	%p116, %p114, %p115;
	@%p116 bra 	$L__BB0_118;
	or.b64  	%rd887, %rd76, %rd887;
	ld.local.u32 	%r139, [%rd44];
	add.s32 	%r140, %r139, 1;
	st.local.u32 	[%rd44], %r140;
	not.b64 	%rd697, %rd76;
	and.b64  	%rd968, %rd968, %rd697;
$L__BB0_118:
	and.b64  	%rd698, %rd78, %rd968;
	setp.eq.s64 	%p117, %rd698, 0;
	and.b64  	%rd699, %rd77, %rd887;
	setp.eq.s64 	%p118, %rd699, 0;
	or.pred  	%p119, %p117, %p118;
	@%p119 bra 	$L__BB0_120;
	or.b64  	%rd887, %rd78, %rd887;
	ld.local.u32 	%r141, [%rd44];
	add.s32 	%r142, %r141, 1;
	st.local.u32 	[%rd44], %r142;
	not.b64 	%rd700, %rd78;
	and.b64  	%rd968, %rd968, %rd700;
$L__BB0_120:
	and.b64  	%rd701, %rd80, %rd968;
	setp.eq.s64 	%p120, %rd701, 0;
	and.b64  	%rd702, %rd79, %rd887;
	setp.eq.s64 	%p121, %rd702, 0;
	or.pred  	%p122, %p120, %p121;
	@%p122 bra 	$L__BB0_122;
	or.b64  	%rd887, %rd80, %rd887;
	ld.local.u32 	%r143, [%rd44];
	add.s32 	%r144, %r143, 1;
	st.local.u32 	[%rd44], %r144;
	not.b64 	%rd703, %rd80;
	and.b64  	%rd968, %rd968, %rd703;
$L__BB0_122:
	and.b64  	%rd704, %rd82, %rd968;
	setp.eq.s64 	%p123, %rd704, 0;
	and.b64  	%rd705, %rd81, %rd887;
	setp.eq.s64 	%p124, %rd705, 0;
	or.pred  	%p125, %p123, %p124;
	@%p125 bra 	$L__BB0_124;
	or.b64  	%rd887, %rd82, %rd887;
	ld.local.u32 	%r145, [%rd44];
	add.s32 	%r146, %r145, 1;
	st.local.u32 	[%rd44], %r146;
	not.b64 	%rd706, %rd82;
	and.b64  	%rd968, %rd968, %rd706;
$L__BB0_124:
	and.b64  	%rd707, %rd84, %rd968;
	setp.eq.s64 	%p126, %rd707, 0;
	and.b64  	%rd708, %rd83, %rd887;
	setp.eq.s64 	%p127, %rd708, 0;
	or.pred  	%p128, %p126, %p127;
	@%p128 bra 	$L__BB0_126;
	or.b64  	%rd887, %rd84, %rd887;
	ld.local.u32 	%r147, [%rd44];
	add.s32 	%r148, %r147, 1;
	st.local.u32 	[%rd44], %r148;
	not.b64 	%rd709, %rd84;
	and.b64  	%rd968, %rd968, %rd709;
$L__BB0_126:
	and.b64  	%rd710, %rd86, %rd968;
	setp.eq.s64 	%p129, %rd710, 0;
	and.b64  	%rd711, %rd85, %rd887;
	setp.eq.s64 	%p130, %rd711, 0;
	or.pred  	%p131, %p129, %p130;
	@%p131 bra 	$L__BB0_128;
	or.b64  	%rd887, %rd86, %rd887;
	ld.local.u32 	%r149, [%rd44];
	add.s32 	%r150, %r149, 1;
	st.local.u32 	[%rd44], %r150;
	not.b64 	%rd712, %rd86;
	and.b64  	%rd968, %rd968, %rd712;
$L__BB0_128:
	@%p272 bra 	$L__BB0_173;
	and.b64  	%rd713, %rd87, %rd968;
	setp.eq.s64 	%p132, %rd713, 0;
	and.b64  	%rd714, %rd88, %rd887;
	setp.eq.s64 	%p133, %rd714, 0;
	or.pred  	%p134, %p132, %p133;
	@%p134 bra 	$L__BB0_131;
	or.b64  	%rd887, %rd87, %rd887;
	ld.local.u32 	%r151, [%rd44];
	add.s32 	%r152, %r151, 1;
	st.local.u32 	[%rd44], %r152;
	not.b64 	%rd715, %rd87;
	and.b64  	%rd968, %rd968, %rd715;
$L__BB0_131:
	and.b64  	%rd716, %rd90, %rd968;
	setp.eq.s64 	%p135, %rd716, 0;
	and.b64  	%rd717, %rd89, %rd887;
	setp.eq.s64 	%p136, %rd717, 0;
	or.pred  	%p137, %p135, %p136;
	@%p137 bra 	$L__BB0_133;
	or.b64  	%rd887, %rd90, %rd887;
	ld.local.u32 	%r153, [%rd44];
	add.s32 	%r154, %r153, 1;
	st.local.u32 	[%rd44], %r154;
	not.b64 	%rd718, %rd90;
	and.b64  	%rd968, %rd968, %rd718;
$L__BB0_133:
	and.b64  	%rd719, %rd92, %rd968;
	setp.eq.s64 	%p138, %rd719, 0;
	and.b64  	%rd720, %rd91, %rd887;
	setp.eq.s64 	%p139, %rd720, 0;
	or.pred  	%p140, %p138, %p139;
	@%p140 bra 	$L__BB0_135;
	or.b64  	%rd887, %rd92, %rd887;
	ld.local.u32 	%r155, [%rd44];
	add.s32 	%r156, %r155, 1;
	st.local.u32 	[%rd44], %r156;
	not.b64 	%rd721, %rd92;
	and.b64  	%rd968, %rd968, %rd721;
$L__BB0_135:
	and.b64  	%rd722, %rd94, %rd968;
	setp.eq.s64 	%p141, %rd722, 0;
	and.b64  	%rd723, %rd93, %rd887;
	setp.eq.s64 	%p142, %rd723, 0;
	or.pred  	%p143, %p141, %p142;
	@%p143 bra 	$L__BB0_137;
	or.b64  	%rd887, %rd94, %rd887;
	ld.local.u32 	%r157, [%rd44];
	add.s32 	%r158, %r157, 1;
	st.local.u32 	[%rd44], %r158;
	not.b64 	%rd724, %rd94;
	and.b64  	%rd968, %rd968, %rd724;
$L__BB0_137:
	and.b64  	%rd725, %rd96, %rd968;
	setp.eq.s64 	%p144, %rd725, 0;
	and.b64  	%rd726, %rd95, %rd887;
	setp.eq.s64 	%p145, %rd726, 0;
	or.pred  	%p146, %p144, %p145;
	@%p146 bra 	$L__BB0_139;
	or.b64  	%rd887, %rd96, %rd887;
	ld.local.u32 	%r159, [%rd44];
	add.s32 	%r160, %r159, 1;
	st.local.u32 	[%rd44], %r160;
	not.b64 	%rd727, %rd96;
	and.b64  	%rd968, %rd968, %rd727;
$L__BB0_139:
	and.b64  	%rd728, %rd98, %rd968;
	setp.eq.s64 	%p147, %rd728, 0;
	and.b64  	%rd729, %rd97, %rd887;
	setp.eq.s64 	%p148, %rd729, 0;
	or.pred  	%p149, %p147, %p148;
	@%p149 bra 	$L__BB0_141;
	or.b64  	%rd887, %rd98, %rd887;
	ld.local.u32 	%r161, [%rd44];
	add.s32 	%r162, %r161, 1;
	st.local.u32 	[%rd44], %r162;
	not.b64 	%rd730, %rd98;
	and.b64  	%rd968, %rd968, %rd730;
$L__BB0_141:
	and.b64  	%rd731, %rd100, %rd968;
	setp.eq.s64 	%p150, %rd731, 0;
	and.b64  	%rd732, %rd99, %rd887;
	setp.eq.s64 	%p151, %rd732, 0;
	or.pred  	%p152, %p150, %p151;
	@%p152 bra 	$L__BB0_143;
	or.b64  	%rd887, %rd100, %rd887;
	ld.local.u32 	%r163, [%rd44];
	add.s32 	%r164, %r163, 1;
	st.local.u32 	[%rd44], %r164;
	not.b64 	%rd733, %rd100;
	and.b64  	%rd968, %rd968, %rd733;
$L__BB0_143:
	@%p273 bra 	$L__BB0_173;
	and.b64  	%rd734, %rd101, %rd968;
	setp.eq.s64 	%p153, %rd734, 0;
	and.b64  	%rd735, %rd102, %rd887;
	setp.eq.s64 	%p154, %rd735, 0;
	or.pred  	%p155, %p153, %p154;
	@%p155 bra 	$L__BB0_146;
	or.b64  	%rd887, %rd101, %rd887;
	ld.local.u32 	%r165, [%rd44];
	add.s32 	%r166, %r165, 1;
	st.local.u32 	[%rd44], %r166;
	not.b64 	%rd736, %rd101;
	and.b64  	%rd968, %rd968, %rd736;
$L__BB0_146:
	and.b64  	%rd737, %rd104, %rd968;
	setp.eq.s64 	%p156, %rd737, 0;
	and.b64  	%rd738, %rd103, %rd887;
	setp.eq.s64 	%p157, %rd738, 0;
	or.pred  	%p158, %p156, %p157;
	@%p158 bra 	$L__BB0_148;
	or.b64  	%rd887, %rd104, %rd887;
	ld.local.u32 	%r167, [%rd44];
	add.s32 	%r168, %r167, 1;
	st.local.u32 	[%rd44], %r168;
	not.b64 	%rd739, %rd104;
	and.b64  	%rd968, %rd968, %rd739;
$L__BB0_148:
	and.b64  	%rd740, %rd106, %rd968;
	setp.eq.s64 	%p159, %rd740, 0;
	and.b64  	%rd741, %rd105, %rd887;
	setp.eq.s64 	%p160, %rd741, 0;
	or.pred  	%p161, %p159, %p160;
	@%p161 bra 	$L__BB0_150;
	or.b64  	%rd887, %rd106, %rd887;
	ld.local.u32 	%r169, [%rd44];
	add.s32 	%r170, %r169, 1;
	st.local.u32 	[%rd44], %r170;
	not.b64 	%rd742, %rd106;
	and.b64  	%rd968, %rd968, %rd742;
$L__BB0_150:
	and.b64  	%rd743, %rd108, %rd968;
	setp.eq.s64 	%p162, %rd743, 0;
	and.b64  	%rd744, %rd107, %rd887;
	setp.eq.s64 	%p163, %rd744, 0;
	or.pred  	%p164, %p162, %p163;
	@%p164 bra 	$L__BB0_152;
	or.b64  	%rd887, %rd108, %rd887;
	ld.local.u32 	%r171, [%rd44];
	add.s32 	%r172, %r171, 1;
	st.local.u32 	[%rd44], %r172;
	and.b64  	%rd968, %rd968, %rd109;
$L__BB0_152:
	and.b64  	%rd745, %rd111, %rd968;
	setp.eq.s64 	%p165, %rd745, 0;
	and.b64  	%rd746, %rd110, %rd887;
	setp.eq.s64 	%p166, %rd746, 0;
	or.pred  	%p167, %p165, %p166;
	@%p167 bra 	$L__BB0_154;
	or.b64  	%rd887, %rd111, %rd887;
	ld.local.u32 	%r173, [%rd44];
	add.s32 	%r174, %r173, 1;
	st.local.u32 	[%rd44], %r174;
	and.b64  	%rd968, %rd968, %rd112;
$L__BB0_154:
	and.b64  	%rd747, %rd114, %rd968;
	setp.eq.s64 	%p168, %rd747, 0;
	and.b64  	%rd748, %rd113, %rd887;
	setp.eq.s64 	%p169, %rd748, 0;
	or.pred  	%p170, %p168, %p169;
	@%p170 bra 	$L__BB0_156;
	or.b64  	%rd887, %rd114, %rd887;
	ld.local.u32 	%r175, [%rd44];
	add.s32 	%r176, %r175, 1;
	st.local.u32 	[%rd44], %r176;
	and.b64  	%rd968, %rd968, %rd115;
$L__BB0_156:
	and.b64  	%rd749, %rd117, %rd968;
	setp.eq.s64 	%p171, %rd749, 0;
	and.b64  	%rd750, %rd116, %rd887;
	setp.eq.s64 	%p172, %rd750, 0;
	or.pred  	%p173, %p171, %p172;
	@%p173 bra 	$L__BB0_158;
	or.b64  	%rd887, %rd117, %rd887;
	ld.local.u32 	%r177, [%rd44];
	add.s32 	%r178, %r177, 1;
	st.local.u32 	[%rd44], %r178;
	and.b64  	%rd968, %rd968, %rd118;
$L__BB0_158:
	@%p274 bra 	$L__BB0_173;
	and.b64  	%rd751, %rd119, %rd968;
	setp.eq.s64 	%p174, %rd751, 0;
	and.b64  	%rd752, %rd120, %rd887;
	setp.eq.s64 	%p175, %rd752, 0;
	or.pred  	%p176, %p174, %p175;
	@%p176 bra 	$L__BB0_161;
	or.b64  	%rd887, %rd119, %rd887;
	ld.local.u32 	%r179, [%rd44];
	add.s32 	%r180, %r179, 1;
	st.local.u32 	[%rd44], %r180;
	and.b64  	%rd968, %rd968, %rd121;
$L__BB0_161:
	and.b64  	%rd753, %rd123, %rd968;
	setp.eq.s64 	%p177, %rd753, 0;
	and.b64  	%rd754, %rd122, %rd887;
	setp.eq.s64 	%p178, %rd754, 0;
	or.pred  	%p179, %p177, %p178;
	@%p179 bra 	$L__BB0_163;
	or.b64  	%rd887, %rd123, %rd887;
	ld.local.u32 	%r181, [%rd44];
	add.s32 	%r182, %r181, 1;
	st.local.u32 	[%rd44], %r182;
	and.b64  	%rd968, %rd968, %rd124;
$L__BB0_163:
	and.b64  	%rd755, %rd126, %rd968;
	setp.eq.s64 	%p180, %rd755, 0;
	and.b64  	%rd756, %rd125, %rd887;
	setp.eq.s64 	%p181, %rd756, 0;
	or.pred  	%p182, %p180, %p181;
	@%p182 bra 	$L__BB0_165;
	or.b64  	%rd887, %rd126, %rd887;
	ld.local.u32 	%r183, [%rd44];
	add.s32 	%r184, %r183, 1;
	st.local.u32 	[%rd44], %r184;
	and.b64  	%rd968, %rd968, %rd127;
$L__BB0_165:
	and.b64  	%rd757, %rd129, %rd968;
	setp.eq.s64 	%p183, %rd757, 0;
	and.b64  	%rd758, %rd128, %rd887;
	setp.eq.s64 	%p184, %rd758, 0;
	or.pred  	%p185, %p183, %p184;
	@%p185 bra 	$L__BB0_167;
	or.b64  	%rd887, %rd129, %rd887;
	ld.local.u32 	%r185, [%rd44];
	add.s32 	%r186, %r185, 1;
	st.local.u32 	[%rd44], %r186;
	not.b64 	%rd759, %rd129;
	and.b64  	%rd968, %rd968, %rd759;
$L__BB0_167:
	and.b64  	%rd760, %rd131, %rd968;
	setp.eq.s64 	%p186, %rd760, 0;
	and.b64  	%rd761, %rd130, %rd887;
	setp.eq.s64 	%p187, %rd761, 0;
	or.pred  	%p188, %p186, %p187;
	@%p188 bra 	$L__BB0_169;
	or.b64  	%rd887, %rd131, %rd887;
	ld.local.u32 	%r187, [%rd44];
	add.s32 	%r188, %r187, 1;
	st.local.u32 	[%rd44], %r188;
	not.b64 	%rd762, %rd131;
	and.b64  	%rd968, %rd968, %rd762;
$L__BB0_169:
	and.b64  	%rd763, %rd133, %rd968;
	setp.eq.s64 	%p189, %rd763, 0;
	and.b64  	%rd764, %rd132, %rd887;
	setp.eq.s64 	%p190, %rd764, 0;
	or.pred  	%p191, %p189, %p190;
	@%p191 bra 	$L__BB0_171;
	or.b64  	%rd887, %rd133, %rd887;
	ld.local.u32 	%r189, [%rd44];
	add.s32 	%r190, %r189, 1;
	st.local.u32 	[%rd44], %r190;
	not.b64 	%rd765, %rd133;
	and.b64  	%rd968, %rd968, %rd765;
$L__BB0_171:
	and.b64  	%rd766, %rd135, %rd968;
	setp.eq.s64 	%p192, %rd766, 0;
	and.b64  	%rd767, %rd134, %rd887;
	setp.eq.s64 	%p193, %rd767, 0;
	or.pred  	%p194, %p192, %p193;
	@%p194 bra 	$L__BB0_173;
	or.b64  	%rd887, %rd135, %rd887;
	ld.local.u32 	%r191, [%rd44];
	add.s32 	%r192, %r191, 1;
	st.local.u32 	[%rd44], %r192;
	not.b64 	%rd768, %rd135;
	and.b64  	%rd968, %rd968, %rd768;
$L__BB0_173:
	setp.ne.s64 	%p195, %rd136, %rd887;
	@%p195 bra 	$L__BB0_84;
	and.b64  	%rd769, %rd136, 130048;
	setp.eq.s64 	%p196, %rd769, 130048;
	and.b64  	%rd770, %rd136, 66584576;
	setp.eq.s64 	%p197, %rd770, 66584576;
	or.pred  	%p198, %p196, %p197;
	and.b64  	%rd771, %rd136, 34091302912;
	setp.eq.s64 	%p199, %rd771, 34091302912;
	and.b64  	%rd772, %rd136, 17454747090944;
	setp.eq.s64 	%p200, %rd772, 17454747090944;
	or.pred  	%p201, %p199, %p200;
	or.pred  	%p202, %p198, %p201;
	and.b64  	%rd773, %rd136, 8936830510563328;
	setp.eq.s64 	%p203, %rd773, 8936830510563328;
	and.b64  	%rd774, %rd136, 4575657221408423936;
	setp.eq.s64 	%p204, %rd774, 4575657221408423936;
	or.pred  	%p205, %p203, %p204;
	or.pred  	%p206, %p202, %p205;
	selp.u32 	%r193, 1, 0, %p206;
	mul.wide.s32 	%rd775, %r281, 4;
	add.s64 	%rd776, %rd4, %rd775;
	st.local.u32 	[%rd776], %r193;
	add.s32 	%r281, %r281, 1;
	bra.uni 	$L__BB0_13;
$L__BB0_175:
	add.s64 	%rd987, %rd5, 4;
	ld.local.f32 	%f54, [%rd5+4];
	setp.lt.f32 	%p239, %f54, %f18;
	mov.b64 	%rd986, 1;
	mov.b32 	%r307, 1;
	@%p239 bra 	$L__BB0_69;
	add.s64 	%rd987, %rd5, 8;
	ld.local.f32 	%f55, [%rd5+8];
	setp.lt.f32 	%p241, %f55, %f18;
	mov.b64 	%rd986, 2;
	mov.b32 	%r307, 2;
	@%p241 bra 	$L__BB0_69;
	add.s64 	%rd987, %rd5, 12;
	ld.local.f32 	%f56, [%rd5+12];
	setp.lt.f32 	%p243, %f56, %f18;
	mov.b64 	%rd986, 3;
	mov.b32 	%r307, 3;
	@%p243 bra 	$L__BB0_69;
	add.s64 	%rd987, %rd5, 16;
	ld.local.f32 	%f57, [%rd5+16];
	setp.lt.f32 	%p245, %f57, %f18;
	mov.b64 	%rd986, 4;
	mov.b32 	%r307, 4;
	@%p245 bra 	$L__BB0_69;
	add.s64 	%rd987, %rd5, 20;
	ld.local.f32 	%f58, [%rd5+20];
	setp.lt.f32 	%p247, %f58, %f18;
	mov.b64 	%rd986, 5;
	mov.b32 	%r307, 5;
	@%p247 bra 	$L__BB0_69;
	add.s64 	%rd987, %rd5, 24;
	ld.local.f32 	%f59, [%rd5+24];
	setp.lt.f32 	%p249, %f59, %f18;
	mov.b64 	%rd986, 6;
	mov.b32 	%r307, 6;
	@%p249 bra 	$L__BB0_69;
	add.s64 	%rd987, %rd5, 28;
	ld.local.f32 	%f60, [%rd5+28];
	setp.lt.f32 	%p251, %f60, %f18;
	mov.b64 	%rd986, 7;
	mov.b32 	%r307, 7;
	@%p251 bra 	$L__BB0_69;
	add.s64 	%rd987, %rd5, 32;
	ld.local.f32 	%f61, [%rd5+32];
	setp.lt.f32 	%p253, %f61, %f18;
	mov.b64 	%rd986, 8;
	mov.b32 	%r307, 8;
	@%p253 bra 	$L__BB0_69;
	mov.b64 	%rd986, 9;
	mov.b32 	%r307, 9;
	mov.pred 	%p275, -1;
	mov.u64 	%rd987, %rd337;
	bra.uni 	$L__BB0_69;

}
	// .globl	_Z23simulate_all_kernel_optiPKiPxPfffS0_PiS0_S0_
.visible .entry _Z23simulate_all_kernel_optiPKiPxPfffS0_PiS0_S0_(
	.param .u32 _Z23simulate_all_kernel_optiPKiPxPfffS0_PiS0_S0__param_0,
	.param .u64 .ptr .align 1 _Z23simulate_all_kernel_optiPKiPxPfffS0_PiS0_S0__param_1,
	.param .u64 .ptr .align 1 _Z23simulate_all_kernel_optiPKiPxPfffS0_PiS0_S0__param_2,
	.param .u64 .ptr .align 1 _Z23simulate_all_kernel_optiPKiPxPfffS0_PiS0_S0__param_3,
	.param .f32 _Z23simulate_all_kernel_optiPKiPxPfffS0_PiS0_S0__param_4,
	.param .f32 _Z23simulate_all_kernel_optiPKiPxPfffS0_PiS0_S0__param_5,
	.param .u64 .ptr .align 1 _Z23simulate_all_kernel_optiPKiPxPfffS0_PiS0_S0__param_6,
	.param .u64 .ptr .align 1 _Z23simulate_all_kernel_optiPKiPxPfffS0_PiS0_S0__param_7,
	.param .u64 .ptr .align 1 _Z23simulate_all_kernel_optiPKiPxPfffS0_PiS0_S0__param_8,
	.param .u64 .ptr .align 1 _Z23simulate_all_kernel_optiPKiPxPfffS0_PiS0_S0__param_9
)
{
	.local .align 16 .b8 	__local_depot1[288];
	.reg .b64 	%SP;
	.reg .b64 	%SPL;
	.reg .pred 	%p<98>;
	.reg .b32 	%r<178>;
	.reg .b32 	%f<89>;
	.reg .b64 	%rd<394>;
	.reg .b64 	%fd<38>;

	mov.u64 	%SPL, __local_depot1;
	ld.param.u32 	%r54, [_Z23simulate_all_kernel_optiPKiPxPfffS0_PiS0_S0__param_0];
	ld.param.u64 	%rd90, [_Z23simulate_all_kernel_optiPKiPxPfffS0_PiS0_S0__param_1];
	ld.param.u64 	%rd85, [_Z23simulate_all_kernel_optiPKiPxPfffS0_PiS0_S0__param_2];
	ld.param.u64 	%rd86, [_Z23simulate_all_kernel_optiPKiPxPfffS0_PiS0_S0__param_3];
	ld.param.f32 	%f39, [_Z23simulate_all_kernel_optiPKiPxPfffS0_PiS0_S0__param_4];
	ld.param.f32 	%f40, [_Z23simulate_all_kernel_optiPKiPxPfffS0_PiS0_S0__param_5];
	ld.param.u64 	%rd87, [_Z23simulate_all_kernel_optiPKiPxPfffS0_PiS0_S0__param_6];
	ld.param.u64 	%rd91, [_Z23simulate_all_kernel_optiPKiPxPfffS0_PiS0_S0__param_7];
	ld.param.u64 	%rd88, [_Z23simulate_all_kernel_optiPKiPxPfffS0_PiS0_S0__param_8];
	cvta.to.global.u64 	%rd1, %rd91;
	cvta.to.global.u64 	%rd2, %rd90;
	add.u64 	%rd3, %SPL, 0;
	add.u64 	%rd4, %SPL, 56;
	add.u64 	%rd5, %SPL, 112;
	add.u64 	%rd6, %SPL, 168;
	add.u64 	%rd7, %SPL, 208;
	mov.u32 	%r1, %tid.x;
	mov.u32 	%r2, %ctaid.x;
	mov.u32 	%r3, %nctaid.x;
	mov.u32 	%r4, %ntid.x;
	mov.b64 	%rd384, 0;
	st.local.v2.u64 	[%rd7], {%rd384, %rd384};
	mov.f32 	%f79, 0f00000000;
	st.local.v2.f32 	[%rd6], {%f79, %f79};
	add.s64 	%rd8, %rd6, 8;
	st.local.v2.u64 	[%rd7+16], {%rd384, %rd384};
	st.local.v2.f32 	[%rd6+8], {%f79, %f79};
	add.s64 	%rd9, %rd6, 16;
	st.local.v2.u64 	[%rd7+32], {%rd384, %rd384};
	st.local.v2.f32 	[%rd6+16], {%f79, %f79};
	add.s64 	%rd10, %rd6, 24;
	st.local.v2.u64 	[%rd7+48], {%rd384, %rd384};
	st.local.v2.f32 	[%rd6+24], {%f79, %f79};
	add.s64 	%rd11, %rd6, 32;
	st.local.v2.u64 	[%rd7+64], {%rd384, %rd384};
	st.local.v2.f32 	[%rd6+32], {%f79, %f79};
	setp.lt.s32 	%p2, %r54, 0;
	mov.u64 	%rd385, %rd384;
	mov.f32 	%f80, %f79;
	mov.u64 	%rd386, %rd384;
	mov.f32 	%f81, %f79;
	mov.u64 	%rd387, %rd384;
	mov.f32 	%f82, %f79;
	mov.u64 	%rd388, %rd384;
	mov.f32 	%f83, %f79;
	mov.u64 	%rd389, %rd384;
	mov.f32 	%f84, %f79;
	mov.u64 	%rd390, %rd384;
	mov.f32 	%f85, %f79;
	mov.u64 	%rd391, %rd384;
	mov.f32 	%f86, %f79;
	mov.u64 	%rd392, %rd384;
	mov.f32 	%f87, %f79;
	mov.u64 	%rd393, %rd384;
	mov.f32 	%f88, %f79;
	@%p2 bra 	$L__BB1_62;
	cvta.to.global.u64 	%rd12, %rd88;
	cvta.to.global.u64 	%rd13, %rd87;
	add.s64 	%rd14, %rd6, 4;
	add.s64 	%rd15, %rd6, 20;
	add.s64 	%rd16, %rd6, 36;
	cvt.f64.f32 	%fd7, %f40;
	cvt.f64.f32 	%fd8, %f39;
	mul.f64 	%fd1, %fd8, 0d3FB999999999999A;
	mul.f64 	%fd2, %fd7, 0d3FF4000000000000;
	mov.b32 	%r154, 0;
$L__BB1_2:
	mov.u32 	%r5, %r154;
	sub.s32 	%r6, %r54, %r5;
	setp.gt.u32 	%p3, %r5, 21;
	setp.gt.s32 	%p4, %r6, 21;
	or.pred  	%p5, %p3, %p4;
	@%p5 bra 	$L__BB1_60;
	mul.wide.u32 	%rd97, %r5, 4;
	add.s64 	%rd98, %rd13, %rd97;
	ld.global.nc.u32 	%r7, [%rd98];
	add.s64 	%rd99, %rd2, %rd97;
	ld.global.nc.u32 	%r8, [%rd99];
	setp.ge.s32 	%p6, %r2, %r8;
	@%p6 bra 	$L__BB1_60;
	mul.wide.s32 	%rd100, %r6, 4;
	add.s64 	%rd101, %rd13, %rd100;
	ld.global.nc.u32 	%r9, [%rd101];
	add.s64 	%rd102, %rd2, %rd100;
	ld.global.nc.u32 	%r10, [%rd102];
	mov.u32 	%r155, %r2;
$L__BB1_5:
	setp.ge.s32 	%p7, %r1, %r10;
	@%p7 bra 	$L__BB1_59;
	add.s32 	%r56, %r155, %r7;
	mul.wide.s32 	%rd103, %r56, 4;
	add.s64 	%rd104, %rd1, %rd103;
	ld.global.u32 	%r57, [%rd104];
	mul.wide.s32 	%rd17, %r57, 2097152;
	mov.u32 	%r156, %r1;
$L__BB1_7:
	add.s32 	%r58, %r156, %r9;
	mul.wide.s32 	%rd105, %r58, 4;
	add.s64 	%rd106, %rd1, %rd105;
	ld.global.u32 	%r59, [%rd106];
	cvt.s64.s32 	%rd18, %r59;
	or.b64  	%rd19, %rd17, %rd18;
	mul.wide.s32 	%rd107, %r59, 4;
	and.b64  	%rd108, %rd107, 508;
	add.s64 	%rd109, %rd12, %rd108;
	ld.global.nc.u32 	%r60, [%rd109];
	cvt.s64.s32 	%rd110, %r60;
	shr.u64 	%rd111, %rd18, 5;
	and.b64  	%rd112, %rd111, 508;
	add.s64 	%rd113, %rd12, %rd112;
	ld.global.nc.u32 	%r61, [%rd113];
	mul.wide.s32 	%rd114, %r61, 128;
	add.s64 	%rd115, %rd114, %rd110;
	shr.u64 	%rd116, %rd18, 12;
	and.b64  	%rd117, %rd116, 508;
	add.s64 	%rd118, %rd12, %rd117;
	ld.global.nc.u32 	%r62, [%rd118];
	mul.wide.s32 	%rd119, %r62, 16384;
	add.s64 	%rd120, %rd119, %rd115;
	shr.u64 	%rd121, %rd19, 19;
	and.b64  	%rd122, %rd121, 508;
	add.s64 	%rd123, %rd12, %rd122;
	ld.global.nc.u32 	%r63, [%rd123];
	mul.wide.s32 	%rd124, %r63, 2097152;
	add.s64 	%rd125, %rd124, %rd120;
	shr.u64 	%rd126, %rd19, 26;
	and.b64  	%rd127, %rd126, 508;
	add.s64 	%rd128, %rd12, %rd127;
	ld.global.nc.u32 	%r64, [%rd128];
	mul.wide.s32 	%rd129, %r64, 268435456;
	add.s64 	%rd130, %rd129, %rd125;
	shr.u64 	%rd131, %rd19, 33;
	and.b64  	%rd132, %rd131, 508;
	add.s64 	%rd133, %rd12, %rd132;
	ld.global.nc.u32 	%r65, [%rd133];
	cvt.u64.u32 	%rd134, %r65;
	shl.b64 	%rd135, %rd134, 35;
	add.s64 	%rd136, %rd135, %rd130;
	setp.gt.s64 	%p8, %rd19, %rd136;
	@%p8 bra 	$L__BB1_58;
	mov.b32 	%r161, 0;
	st.local.v2.u32 	[%rd3], {%r161, %r161};
	st.local.v2.u32 	[%rd4], {%r161, %r161};
	st.local.v2.u32 	[%rd5], {%r161, %r161};
	st.local.v2.u32 	[%rd3+8], {%r161, %r161};
	st.local.v2.u32 	[%rd4+8], {%r161, %r161};
	st.local.v2.u32 	[%rd5+8], {%r161, %r161};
	st.local.v2.u32 	[%rd3+16], {%r161, %r161};
	st.local.v2.u32 	[%rd4+16], {%r161, %r161};
	st.local.v2.u32 	[%rd5+16], {%r161, %r161};
	st.local.v2.u32 	[%rd3+24], {%r161, %r161};
	st.local.v2.u32 	[%rd4+24], {%r161, %r161};
	st.local.v2.u32 	[%rd5+24], {%r161, %r161};
	st.local.v2.u32 	[%rd3+32], {%r161, %r161};
	st.local.v2.u32 	[%rd4+32], {%r161, %r161};
	st.local.v2.u32 	[%rd5+32], {%r161, %r161};
	st.local.v2.u32 	[%rd3+40], {%r161, %r161};
	st.local.v2.u32 	[%rd4+40], {%r161, %r161};
	st.local.v2.u32 	[%rd5+40], {%r161, %r161};
	st.local.v2.u32 	[%rd3+48], {%r161, %r161};
	st.local.v2.u32 	[%rd4+48], {%r161, %r161};
	st.local.v2.u32 	[%rd5+48], {%r161, %r161};
	shl.b64 	%rd137, %rd19, 10;
	and.b64  	%rd138, %rd137, 130048;
	shl.b64 	%rd139, %rd18, 12;
	and.b64  	%rd140, %rd139, 66584576;
	shl.b64 	%rd141, %rd18, 14;
	and.b64  	%rd142, %rd141, 34091302912;
	shl.b64 	%rd143, %rd19, 16;
	and.b64  	%rd144, %rd143, 17454747090944;
	shl.b64 	%rd145, %rd19, 18;
	and.b64  	%rd146, %rd145, 8936830510563328;
	shl.b64 	%rd147, %rd19, 20;
	and.b64  	%rd148, %rd147, 4575657221408423936;
	or.b64  	%rd149, %rd142, %rd140;
	or.b64  	%rd150, %rd149, %rd138;
	or.b64  	%rd151, %rd150, %rd144;
	or.b64  	%rd152, %rd151, %rd146;
	or.b64  	%rd381, %rd152, %rd148;
	not.b64 	%rd153, %rd137;
	and.b64  	%rd154, %rd153, 130048;
	shl.b64 	%rd155, %rd19, 12;
	not.b64 	%rd156, %rd155;
	and.b64  	%rd157, %rd156, 66584576;
	or.b64  	%rd158, %rd154, %rd157;
	shl.b64 	%rd159, %rd19, 14;
	not.b64 	%rd160, %rd159;
	and.b64  	%rd161, %rd160, 34091302912;
	or.b64  	%rd162, %rd158, %rd161;
	not.b64 	%rd163, %rd143;
	and.b64  	%rd164, %rd163, 17454747090944;
	or.b64  	%rd165, %rd162, %rd164;
	not.b64 	%rd166, %rd145;
	and.b64  	%rd167, %rd166, 8936830510563328;
	or.b64  	%rd168, %rd165, %rd167;
	not.b64 	%rd169, %rd147;
	and.b64  	%rd170, %rd169, 4575657221408423936;
	or.b64  	%rd380, %rd168, %rd170;
$L__BB1_9:
	mov.u32 	%r13, %r161;
	shr.s64 	%rd171, %rd381, 9;
	shr.s64 	%rd172, %rd381, 1;
	shl.b64 	%rd173, %rd381, 9;
	shl.b64 	%rd174, %rd381, 1;
	and.b64  	%rd175, %rd171, %rd173;
	and.b64  	%rd176, %rd175, %rd381;
	shr.s64 	%rd177, %rd176, 9;
	shl.b64 	%rd178, %rd176, 9;
	and.b64  	%rd179, %rd172, %rd174;
	and.b64  	%rd180, %rd179, %rd381;
	shr.s64 	%rd181, %rd180, 1;
	shl.b64 	%rd182, %rd180, 1;
	or.b64  	%rd183, %rd178, %rd177;
	or.b64  	%rd184, %rd183, %rd182;
	or.b64  	%rd185, %rd184, %rd181;
	or.b64  	%rd186, %rd185, %rd179;
	or.b64  	%rd187, %rd186, %rd175;
	and.b64  	%rd370, %rd187, %rd381;
	shr.s64 	%rd188, %rd380, 9;
	shr.s64 	%rd189, %rd380, 1;
	shl.b64 	%rd190, %rd380, 9;
	shl.b64 	%rd191, %rd380, 1;
	and.b64  	%rd192, %rd188, %rd190;
	and.b64  	%rd193, %rd192, %rd380;
	shr.s64 	%rd194, %rd193, 9;
	shl.b64 	%rd195, %rd193, 9;
	and.b64  	%rd196, %rd189, %rd191;
	and.b64  	%rd197, %rd196, %rd380;
	shr.s64 	%rd198, %rd197, 1;
	shl.b64 	%rd199, %rd197, 1;
	or.b64  	%rd200, %rd195, %rd194;
	or.b64  	%rd201, %rd200, %rd199;
	or.b64  	%rd202, %rd201, %rd198;
	or.b64  	%rd203, %rd202, %rd196;
	or.b64  	%rd204, %rd203, %rd192;
	and.b64  	%rd374, %rd204, %rd380;
	xor.b64  	%rd381, %rd370, %rd381;
	setp.eq.s64 	%p9, %rd370, 0;
	@%p9 bra 	$L__BB1_15;
	mov.b64 	%rd371, 1024;
	mov.u32 	%r161, %r13;
$L__BB1_11:
	mov.u64 	%rd29, %rd371;
	and.b64  	%rd206, %rd29, %rd370;
	setp.eq.s64 	%p10, %rd206, 0;
	shl.b64 	%rd371, %rd29, 1;
	@%p10 bra 	$L__BB1_11;
	mul.wide.s32 	%rd207, %r161, 4;
	add.s64 	%rd208, %rd3, %rd207;
	mov.b32 	%r67, 0;
	st.local.u32 	[%rd208], %r67;
	mov.u64 	%rd372, %rd29;
$L__BB1_13:
	mov.u64 	%rd31, %rd372;
	shl.b64 	%rd209, %rd31, 1;
	shr.s64 	%rd210, %rd31, 1;
	shl.b64 	%rd211, %rd31, 9;
	shr.s64 	%rd212, %rd31, 9;
	or.b64  	%rd213, %rd210, %rd209;
	or.b64  	%rd214, %rd213, %rd211;
	or.b64  	%rd215, %rd214, %rd212;
	or.b64  	%rd216, %rd215, %rd31;
	and.b64  	%rd372, %rd216, %rd370;
	setp.ne.s64 	%p11, %rd31, %rd372;
	@%p11 bra 	$L__BB1_13;
	xor.b64  	%rd33, %rd31, %rd370;
	and.b64  	%rd217, %rd31, 6148914691236517205;
	shr.u64 	%rd218, %rd31, 1;
	and.b64  	%rd219, %rd218, 6148914691236517205;
	add.s64 	%rd220, %rd219, %rd217;
	and.b64  	%rd221, %rd220, 3689348814741910323;
	shr.u64 	%rd222, %rd220, 2;
	and.b64  	%rd223, %rd222, 3689348814741910323;
	add.s64 	%rd224, %rd223, %rd221;
	shr.u64 	%rd225, %rd224, 4;
	add.s64 	%rd226, %rd225, %rd224;
	and.b64  	%rd227, %rd226, 1085102592571150095;
	shr.u64 	%rd228, %rd227, 8;
	add.s64 	%rd229, %rd228, %rd227;
	shr.u64 	%rd230, %rd229, 16;
	add.s64 	%rd231, %rd230, %rd229;
	shr.u64 	%rd232, %rd231, 32;
	cvt.u32.u64 	%r68, %rd231;
	cvt.u32.u64 	%r69, %rd232;
	add.s32 	%r70, %r69, %r68;
	and.b32  	%r71, %r70, 127;
	mul.wide.s32 	%rd233, %r161, 4;
	add.s64 	%rd234, %rd4, %rd233;
	st.local.u32 	[%rd234], %r71;
	and.b64  	%rd235, %rd31, 130048;
	setp.eq.s64 	%p12, %rd235, 130048;
	and.b64  	%rd236, %rd31, 66584576;
	setp.eq.s64 	%p13, %rd236, 66584576;
	or.pred  	%p14, %p12, %p13;
	and.b64  	%rd237, %rd31, 34091302912;
	setp.eq.s64 	%p15, %rd237, 34091302912;
	or.pred  	%p16, %p15, %p14;
	and.b64  	%rd238, %rd31, 17454747090944;
	setp.eq.s64 	%p17, %rd238, 17454747090944;
	or.pred  	%p18, %p17, %p16;
	and.b64  	%rd239, %rd31, 8936830510563328;
	setp.eq.s64 	%p19, %rd239, 8936830510563328;
	or.pred  	%p20, %p19, %p18;
	and.b64  	%rd240, %rd31, 4575657221408423936;
	setp.eq.s64 	%p21, %rd240, 4575657221408423936;
	or.pred  	%p22, %p21, %p20;
	selp.u32 	%r72, 1, 0, %p22;
	add.s64 	%rd241, %rd5, %rd233;
	st.local.u32 	[%rd241], %r72;
	add.s32 	%r161, %r161, 1;
	setp.ne.s64 	%p23, %rd31, %rd370;
	mov.u64 	%rd371, %rd29;
	mov.u64 	%rd370, %rd33;
	@%p23 bra 	$L__BB1_11;
$L__BB1_15:
	xor.b64  	%rd380, %rd374, %rd380;
	setp.eq.s64 	%p24, %rd374, 0;
	@%p24 bra 	$L__BB1_21;
	mov.b64 	%rd375, 1024;
$L__BB1_17:
	mov.u64 	%rd37, %rd375;
	and.b64  	%rd243, %rd37, %rd374;
	setp.eq.s64 	%p25, %rd243, 0;
	shl.b64 	%rd375, %rd37, 1;
	@%p25 bra 	$L__BB1_17;
	mul.wide.s32 	%rd244, %r161, 4;
	add.s64 	%rd245, %rd3, %rd244;
	mov.b32 	%r73, 1;
	st.local.u32 	[%rd245], %r73;
	mov.u64 	%rd376, %rd37;
$L__BB1_19:
	mov.u64 	%rd39, %rd376;
	shl.b64 	%rd246, %rd39, 1;
	shr.s64 	%rd247, %rd39, 1;
	shl.b64 	%rd248, %rd39, 9;
	shr.s64 	%rd249, %rd39, 9;
	or.b64  	%rd250, %rd247, %rd246;
	or.b64  	%rd251, %rd250, %rd248;
	or.b64  	%rd252, %rd251, %rd249;
	or.b64  	%rd253, %rd252, %rd39;
	and.b64  	%rd376, %rd253, %rd374;
	setp.ne.s64 	%p26, %rd39, %rd376;
	@%p26 bra 	$L__BB1_19;
	xor.b64  	%rd41, %rd39, %rd374;
	and.b64  	%rd254, %rd39, 6148914691236517205;
	shr.u64 	%rd255, %rd39, 1;
	and.b64  	%rd256, %rd255, 6148914691236517205;
	add.s64 	%rd257, %rd256, %rd254;
	and.b64  	%rd258, %rd257, 3689348814741910323;
	shr.u64 	%rd259, %rd257, 2;
	and.b64  	%rd260, %rd259, 3689348814741910323;
	add.s64 	%rd261, %rd260, %rd258;
	shr.u64 	%rd262, %rd261, 4;
	add.s64 	%rd263, %rd262, %rd261;
	and.b64  	%rd264, %rd263, 1085102592571150095;
	shr.u64 	%rd265, %rd264, 8;
	add.s64 	%rd266, %rd265, %rd264;
	shr.u64 	%rd267, %rd266, 16;
	add.s64 	%rd268, %rd267, %rd266;
	shr.u64 	%rd269, %rd268, 32;
	cvt.u32.u64 	%r74, %rd268;
	cvt.u32.u64 	%r75, %rd269;
	add.s32 	%r76, %r75, %r74;
	and.b32  	%r77, %r76, 127;
	mul.wide.s32 	%rd270, %r161, 4;
	add.s64 	%rd271, %rd4, %rd270;
	st.local.u32 	[%rd271], %r77;
	and.b64  	%rd272, %rd39, 130048;
	setp.eq.s64 	%p27, %rd272, 130048;
	and.b64  	%rd273, %rd39, 66584576;
	setp.eq.s64 	%p28, %rd273, 66584576;
	or.pred  	%p29, %p27, %p28;
	and.b64  	%rd274, %rd39, 34091302912;
	setp.eq.s64 	%p30, %rd274, 34091302912;
	or.pred  	%p31, %p30, %p29;
	and.b64  	%rd275, %rd39, 17454747090944;
	setp.eq.s64 	%p32, %rd275, 17454747090944;
	or.pred  	%p33, %p32, %p31;
	and.b64  	%rd276, %rd39, 8936830510563328;
	setp.eq.s64 	%p34, %rd276, 8936830510563328;
	or.pred  	%p35, %p34, %p33;
	and.b64  	%rd277, %rd39, 4575657221408423936;
	setp.eq.s64 	%p36, %rd277, 4575657221408423936;
	or.pred  	%p37, %p36, %p35;
	selp.u32 	%r78, 1, 0, %p37;
	add.s64 	%rd278, %rd5, %rd270;
	st.local.u32 	[%rd278], %r78;
	add.s32 	%r161, %r161, 1;
	setp.ne.s64 	%p38, %rd39, %rd374;
	mov.u64 	%rd375, %rd37;
	mov.u64 	%rd374, %rd41;
	@%p38 bra 	$L__BB1_17;
$L__BB1_21:
	setp.eq.s32 	%p39, %r13, %r161;
	@%p39 bra 	$L__BB1_24;
	or.b64  	%rd379, %rd380, %rd381;
$L__BB1_23:
	not.b64 	%rd279, %rd379;
	shr.s64 	%rd280, %rd379, 9;
	or.b64  	%rd281, %rd280, 4575657221408423936;
	and.b64  	%rd282, %rd381, %rd281;
	shl.b64 	%rd283, %rd381, 9;
	and.b64  	%rd284, %rd283, %rd279;
	or.b64  	%rd381, %rd284, %rd282;
	and.b64  	%rd285, %rd380, %rd281;
	shl.b64 	%rd286, %rd380, 9;
	and.b64  	%rd287, %rd286, %rd279;
	or.b64  	%rd380, %rd287, %rd285;
	or.b64  	%rd48, %rd380, %rd381;
	setp.ne.s64 	%p40, %rd379, %rd48;
	mov.u64 	%rd379, %rd48;
	@%p40 bra 	$L__BB1_23;
$L__BB1_24:
	setp.ne.s32 	%p41, %r13, %r161;
	@%p41 bra 	$L__BB1_9;
	setp.lt.s32 	%p42, %r13, 1;
	mov.f64 	%fd36, 0d0000000000000000;
	mov.f64 	%fd37, %fd36;
	@%p42 bra 	$L__BB1_47;
	and.b32  	%r20, %r13, 3;
	setp.lt.u32 	%p43, %r13, 4;
	mov.f32 	%f70, 0f00000000;
	mov.b32 	%r169, 0;
	mov.u32 	%r164, %r169;
	@%p43 bra 	$L__BB1_37;
	and.b32  	%r169, %r13, 2147483644;
	mov.f32 	%f70, 0f00000000;
	mov.b32 	%r162, 0;
	mov.u32 	%r164, %r162;
$L__BB1_28:
	mul.wide.u32 	%rd288, %r162, 4;
	add.s64 	%rd51, %rd3, %rd288;
	ld.local.u32 	%r82, [%rd51];
	setp.ne.s32 	%p44, %r82, 0;
	add.s64 	%rd52, %rd4, %rd288;
	add.s64 	%rd53, %rd5, %rd288;
	@%p44 bra 	$L__BB1_30;
	ld.local.u32 	%r83, [%rd52];
	setp.eq.s32 	%p45, %r83, 4;
	add.s32 	%r84, %r83, -3;
	cvt.rn.f64.s32 	%fd10, %r84;
	fma.rn.f64 	%fd11, %fd10, 0d3FD0000000000000, 0d3FF0000000000000;
	selp.f64 	%fd12, %fd2, %fd11, %p45;
	cvt.rn.f32.f64 	%f45, %fd12;
	add.f32 	%f70, %f70, %f45;
	ld.local.u32 	%r85, [%rd53];
	setp.ne.s32 	%p46, %r85, 0;
	selp.u32 	%r86, 1, 0, %p46;
	add.s32 	%r164, %r164, %r86;
$L__BB1_30:
	ld.local.u32 	%r87, [%rd51+4];
	setp.ne.s32 	%p47, %r87, 0;
	@%p47 bra 	$L__BB1_32;
	ld.local.u32 	%r88, [%rd52+4];
	setp.eq.s32 	%p48, %r88, 4;
	add.s32 	%r89, %r88, -3;
	cvt.rn.f64.s32 	%fd13, %r89;
	fma.rn.f64 	%fd14, %fd13, 0d3FD0000000000000, 0d3FF0000000000000;
	selp.f64 	%fd15, %fd2, %fd14, %p48;
	cvt.rn.f32.f64 	%f46, %fd15;
	add.f32 	%f70, %f70, %f46;
	ld.local.u32 	%r90, [%rd53+4];
	setp.ne.s32 	%p49, %r90, 0;
	selp.u32 	%r91, 1, 0, %p49;
	add.s32 	%r164, %r164, %r91;
$L__BB1_32:
	ld.local.u32 	%r92, [%rd51+8];
	setp.ne.s32 	%p50, %r92, 0;
	@%p50 bra 	$L__BB1_34;
	ld.local.u32 	%r93, [%rd52+8];
	setp.eq.s32 	%p51, %r93, 4;
	add.s32 	%r94, %r93, -3;
	cvt.rn.f64.s32 	%fd16, %r94;
	fma.rn.f64 	%fd17, %fd16, 0d3FD0000000000000, 0d3FF0000000000000;
	selp.f64 	%fd18, %fd2, %fd17, %p51;
	cvt.rn.f32.f64 	%f47, %fd18;
	add.f32 	%f70, %f70, %f47;
	ld.local.u32 	%r95, [%rd53+8];
	setp.ne.s32 	%p52, %r95, 0;
	selp.u32 	%r96, 1, 0, %p52;
	add.s32 	%r164, %r164, %r96;
$L__BB1_34:
	ld.local.u32 	%r97, [%rd51+12];
	setp.ne.s32 	%p53, %r97, 0;
	@%p53 bra 	$L__BB1_36;
	ld.local.u32 	%r98, [%rd52+12];
	setp.eq.s32 	%p54, %r98, 4;
	add.s32 	%r99, %r98, -3;
	cvt.rn.f64.s32 	%fd19, %r99;
	fma.rn.f64 	%fd20, %fd19, 0d3FD0000000000000, 0d3FF0000000000000;
	selp.f64 	%fd21, %fd2, %fd20, %p54;
	cvt.rn.f32.f64 	%f48, %fd21;
	add.f32 	%f70, %f70, %f48;
	ld.local.u32 	%r100, [%rd53+12];
	setp.ne.s32 	%p55, %r100, 0;
	selp.u32 	%r101, 1, 0, %p55;
	add.s32 	%r164, %r164, %r101;
$L__BB1_36:
	add.s32 	%r162, %r162, 4;
	setp.ne.s32 	%p56, %r162, %r169;
	@%p56 bra 	$L__BB1_28;
$L__BB1_37:
	setp.eq.s32 	%p57, %r20, 0;
	@%p57 bra 	$L__BB1_46;
	mul.wide.u32 	%rd289, %r169, 4;
	add.s64 	%rd54, %rd3, %rd289;
	ld.local.u32 	%r102, [%rd54];
	setp.ne.s32 	%p58, %r102, 0;
	add.s64 	%rd55, %rd4, %rd289;
	add.s64 	%rd56, %rd5, %rd289;
	@%p58 bra 	$L__BB1_40;
	ld.local.u32 	%r103, [%rd55];
	setp.eq.s32 	%p59, %r103, 4;
	add.s32 	%r104, %r103, -3;
	cvt.rn.f64.s32 	%fd22, %r104;
	fma.rn.f64 	%fd23, %fd22, 0d3FD0000000000000, 0d3FF0000000000000;
	selp.f64 	%fd24, %fd2, %fd23, %p59;
	cvt.rn.f32.f64 	%f49, %fd24;
	add.f32 	%f70, %f70, %f49;
	ld.local.u32 	%r105, [%rd56];
	setp.ne.s32 	%p60, %r105, 0;
	selp.u32 	%r106, 1, 0, %p60;
	add.s32 	%r164, %r164, %r106;
$L__BB1_40:
	setp.eq.s32 	%p61, %r20, 1;
	@%p61 bra 	$L__BB1_46;
	ld.local.u32 	%r107, [%rd54+4];
	setp.ne.s32 	%p62, %r107, 0;
	@%p62 bra 	$L__BB1_43;
	ld.local.u32 	%r108, [%rd55+4];
	setp.eq.s32 	%p63, %r108, 4;
	add.s32 	%r109, %r108, -3;
	cvt.rn.f64.s32 	%fd25, %r109;
	fma.rn.f64 	%fd26, %fd25, 0d3FD0000000000000, 0d3FF0000000000000;
	selp.f64 	%fd27, %fd2, %fd26, %p63;
	cvt.rn.f32.f64 	%f50, %fd27;
	add.f32 	%f70, %f70, %f50;
	ld.local.u32 	%r110, [%rd56+4];
	setp.ne.s32 	%p64, %r110, 0;
	selp.u32 	%r111, 1, 0, %p64;
	add.s32 	%r164, %r164, %r111;
$L__BB1_43:
	setp.eq.s32 	%p65, %r20, 2;
	@%p65 bra 	$L__BB1_46;
	ld.local.u32 	%r112, [%rd54+8];
	setp.ne.s32 	%p66, %r112, 0;
	@%p66 bra 	$L__BB1_46;
	ld.local.u32 	%r113, [%rd55+8];
	setp.eq.s32 	%p67, %r113, 4;
	add.s32 	%r114, %r113, -3;
	cvt.rn.f64.s32 	%fd28, %r114;
	fma.rn.f64 	%fd29, %fd28, 0d3FD0000000000000, 0d3FF0000000000000;
	selp.f64 	%fd30, %fd2, %fd29, %p67;
	cvt.rn.f32.f64 	%f51, %fd30;
	add.f32 	%f70, %f70, %f51;
	ld.local.u32 	%r115, [%rd56+8];
	setp.ne.s32 	%p68, %r115, 0;
	selp.u32 	%r116, 1, 0, %p68;
	add.s32 	%r164, %r164, %r116;
$L__BB1_46:
	cvt.f64.f32 	%fd36, %f70;
	cvt.rn.f64.s32 	%fd37, %r164;
$L__BB1_47:
	add.s32 	%r117, %r13, -1;
	cvt.rn.f64.s32 	%fd31, %r117;
	fma.rn.f64 	%fd32, %fd31, 0d3FD0000000000000, 0d3FF0000000000000;
	mul.f64 	%fd33, %fd32, %fd36;
	fma.rn.f64 	%fd34, %fd1, %fd37, 0d3FF0000000000000;
	mul.f64 	%fd35, %fd33, %fd34;
	cvt.rn.f32.f64 	%f18, %fd35;
	ld.local.f32 	%f52, [%rd16];
	setp.geu.f32 	%p69, %f52, %f18;
	@%p69 bra 	$L__BB1_58;
	ld.local.f32 	%f53, [%rd6];
	setp.geu.f32 	%p71, %f53, %f18;
	mov.b64 	%rd382, 0;
	mov.b32 	%r174, 0;
	mov.pred 	%p97, 0;
	mov.u64 	%rd383, %rd6;
	@%p71 bra 	$L__BB1_63;
$L__BB1_49:
	@%p97 bra 	$L__BB1_57;
	sub.s32 	%r43, 9, %r174;
	and.b32  	%r44, %r43, 3;
	add.s32 	%r129, %r174, -6;
	setp.lt.u32 	%p89, %r129, 3;
	mov.b32 	%r177, 8;
	@%p89 bra 	$L__BB1_53;
	and.b32  	%r45, %r43, 12;
	mov.b32 	%r176, 0;
	mov.b32 	%r177, 8;
$L__BB1_52:
	mul.wide.u32 	%rd300, %r177, 8;
	add.s64 	%rd301, %rd7, %rd300;
	ld.local.u64 	%rd302, [%rd301];
	st.local.u64 	[%rd301+8], %rd302;
	mul.wide.u32 	%rd303, %r177, 4;
	add.s64 	%rd304, %rd6, %rd303;
	ld.local.f32 	%f62, [%rd304];
	st.local.f32 	[%rd304+4], %f62;
	add.s32 	%r132, %r177, -2;
	mul.wide.u32 	%rd305, %r132, 8;
	add.s64 	%rd306, %rd7, %rd305;
	ld.local.v2.u64 	{%rd307, %rd308}, [%rd306];
	st.local.u64 	[%rd301], %rd308;
	mul.wide.u32 	%rd309, %r132, 4;
	add.s64 	%rd310, %rd6, %rd309;
	ld.local.v2.f32 	{%f63, %f64}, [%rd310];
	st.local.f32 	[%rd304], %f64;
	ld.local.u64 	%rd311, [%rd306+-8];
	st.local.v2.u64 	[%rd306], {%rd311, %rd307};
	ld.local.f32 	%f65, [%rd310+-4];
	st.local.v2.f32 	[%rd310], {%f65, %f63};
	add.s32 	%r177, %r177, -4;
	add.s32 	%r176, %r176, 4;
	setp.ne.s32 	%p90, %r176, %r45;
	@%p90 bra 	$L__BB1_52;
$L__BB1_53:
	setp.eq.s32 	%p91, %r44, 0;
	@%p91 bra 	$L__BB1_57;
	mul.wide.u32 	%rd312, %r177, 8;
	add.s64 	%rd59, %rd7, %rd312;
	ld.local.u64 	%rd313, [%rd59];
	st.local.u64 	[%rd59+8], %rd313;
	mul.wide.u32 	%rd314, %r177, 4;
	add.s64 	%rd60, %rd6, %rd314;
	ld.local.f32 	%f66, [%rd60];
	st.local.f32 	[%rd60+4], %f66;
	setp.eq.s32 	%p92, %r44, 1;
	@%p92 bra 	$L__BB1_57;
	add.s32 	%r133, %r177, -1;
	mul.wide.u32 	%rd315, %r133, 8;
	add.s64 	%rd61, %rd7, %rd315;
	ld.local.u64 	%rd316, [%rd61];
	st.local.u64 	[%rd59], %rd316;
	mul.wide.u32 	%rd317, %r133, 4;
	add.s64 	%rd62, %rd6, %rd317;
	ld.local.f32 	%f67, [%rd62];
	st.local.f32 	[%rd60], %f67;
	setp.eq.s32 	%p93, %r44, 2;
	@%p93 bra 	$L__BB1_57;
	add.s32 	%r134, %r177, -2;
	mul.wide.u32 	%rd318, %r134, 8;
	add.s64 	%rd319, %rd7, %rd318;
	ld.local.u64 	%rd320, [%rd319];
	st.local.u64 	[%rd61], %rd320;
	mul.wide.u32 	%rd321, %r134, 4;
	add.s64 	%rd322, %rd6, %rd321;
	ld.local.f32 	%f68, [%rd322];
	st.local.f32 	[%rd62], %f68;
$L__BB1_57:
	shl.b64 	%rd323, %rd382, 3;
	add.s64 	%rd324, %rd7, %rd323;
	st.local.u64 	[%rd324], %rd19;
	st.local.f32 	[%rd383], %f18;
$L__BB1_58:
	add.s32 	%r156, %r156, %r4;
	setp.lt.s32 	%p94, %r156, %r10;
	@%p94 bra 	$L__BB1_7;
$L__BB1_59:
	add.s32 	%r155, %r155, %r3;
	setp.lt.s32 	%p95, %r155, %r8;
	@%p95 bra 	$L__BB1_5;
$L__BB1_60:
	add.s32 	%r154, %r5, 1;
	setp.ne.s32 	%p96, %r54, %r5;
	@%p96 bra 	$L__BB1_2;
	ld.local.v2.f32 	{%f88, %f87}, [%rd6];
	ld.local.v2.u64 	{%rd393, %rd392}, [%rd7];
	ld.local.v2.f32 	{%f86, %f85}, [%rd6+8];
	ld.local.v2.u64 	{%rd391, %rd390}, [%rd7+16];
	ld.local.v2.f32 	{%f84, %f83}, [%rd6+16];
	ld.local.v2.u64 	{%rd389, %rd388}, [%rd7+32];
	ld.local.v2.f32 	{%f82, %f81}, [%rd6+24];
	ld.local.v2.u64 	{%rd387, %rd386}, [%rd7+48];
	ld.local.v2.f32 	{%f80, %f79}, [%rd6+32];
	ld.local.v2.u64 	{%rd385, %rd384}, [%rd7+64];
$L__BB1_62:
	cvta.to.global.u64 	%rd325, %rd86;
	cvta.to.global.u64 	%rd326, %rd85;
	mad.lo.s32 	%r135, %r2, %r4, %r1;
	mul.wide.s32 	%rd327, %r135, 4;
	add.s64 	%rd328, %rd325, %rd327;
	st.global.f32 	[%rd328], %f88;
	mul.wide.s32 	%rd329, %r135, 8;
	add.s64 	%rd330, %rd326, %rd329;
	st.global.u64 	[%rd330], %rd393;
	add.s32 	%r136, %r3, %r2;
	mad.lo.s32 	%r137, %r136, %r4, %r1;
	mul.wide.s32 	%rd331, %r137, 4;
	add.s64 	%rd332, %rd325, %rd331;
	st.global.f32 	[%rd332], %f87;
	mul.wide.s32 	%rd333, %r137, 8;
	add.s64 	%rd334, %rd326, %rd333;
	st.global.u64 	[%rd334], %rd392;
	add.s32 	%r138, %r136, %r3;
	mad.lo.s32 	%r139, %r138, %r4, %r1;
	mul.wide.s32 	%rd335, %r139, 4;
	add.s64 	%rd336, %rd325, %rd335;
	st.global.f32 	[%rd336], %f86;
	mul.wide.s32 	%rd337, %r139, 8;
	add.s64 	%rd338, %rd326, %rd337;
	st.global.u64 	[%rd338], %rd391;
	add.s32 	%r140, %r138, %r3;
	mad.lo.s32 	%r141, %r140, %r4, %r1;
	mul.wide.s32 	%rd339, %r141, 4;
	add.s64 	%rd340, %rd325, %rd339;
	st.global.f32 	[%rd340], %f85;
	mul.wide.s32 	%rd341, %r141, 8;
	add.s64 	%rd342, %rd326, %rd341;
	st.global.u64 	[%rd342], %rd390;
	add.s32 	%r142, %r140, %r3;
	mad.lo.s32 	%r143, %r142, %r4, %r1;
	mul.wide.s32 	%rd343, %r143, 4;
	add.s64 	%rd344, %rd325, %rd343;
	st.global.f32 	[%rd344], %f84;
	mul.wide.s32 	%rd345, %r143, 8;
	add.s64 	%rd346, %rd326, %rd345;
	st.global.u64 	[%rd346], %rd389;
	add.s32 	%r144, %r142, %r3;
	mad.lo.s32 	%r145, %r144, %r4, %r1;
	mul.wide.s32 	%rd347, %r145, 4;
	add.s64 	%rd348, %rd325, %rd347;
	st.global.f32 	[%rd348], %f83;
	mul.wide.s32 	%rd349, %r145, 8;
	add.s64 	%rd350, %rd326, %rd349;
	st.global.u64 	[%rd350], %rd388;
	add.s32 	%r146, %r144, %r3;
	mad.lo.s32 	%r147, %r146, %r4, %r1;
	mul.wide.s32 	%rd351, %r147, 4;
	add.s64 	%rd352, %rd325, %rd351;
	st.global.f32 	[%rd352], %f82;
	mul.wide.s32 	%rd353, %r147, 8;
	add.s64 	%rd354, %rd326, %rd353;
	st.global.u64 	[%rd354], %rd387;
	add.s32 	%r148, %r146, %r3;
	mad.lo.s32 	%r149, %r148, %r4, %r1;
	mul.wide.s32 	%rd355, %r149, 4;
	add.s64 	%rd356, %rd325, %rd355;
	st.global.f32 	[%rd356], %f81;
	mul.wide.s32 	%rd357, %r149, 8;
	add.s64 	%rd358, %rd326, %rd357;
	st.global.u64 	[%rd358], %rd386;
	add.s32 	%r150, %r148, %r3;
	mad.lo.s32 	%r151, %r150, %r4, %r1;
	mul.wide.s32 	%rd359, %r151, 4;
	add.s64 	%rd360, %rd325, %rd359;
	st.global.f32 	[%rd360], %f80;
	mul.wide.s32 	%rd361, %r151, 8;
	add.s64 	%rd362, %rd326, %rd361;
	st.global.u64 	[%rd362], %rd385;
	add.s32 	%r152, %r150, %r3;
	mad.lo.s32 	%r153, %r152, %r4, %r1;
	mul.wide.s32 	%rd363, %r153, 4;
	add.s64 	%rd364, %rd325, %rd363;
	st.global.f32 	[%rd364], %f79;
	mul.wide.s32 	%rd365, %r153, 8;
	add.s64 	%rd366, %rd326, %rd365;
	st.global.u64 	[%rd366], %rd384;
	ret;
$L__BB1_63:
	ld.local.f32 	%f54, [%rd14];
	setp.lt.f32 	%p73, %f54, %f18;
	mov.b64 	%rd382, 1;
	mov.b32 	%r174, 1;
	mov.u64 	%rd383, %rd14;
	@%p73 bra 	$L__BB1_49;
	ld.local.f32 	%f55, [%rd8];
	setp.lt.f32 	%p75, %f55, %f18;
	mov.b64 	%rd382, 2;
	mov.b32 	%r174, 2;
	mov.u64 	%rd383, %rd8;
	@%p75 bra 	$L__BB1_49;
	add.s64 	%rd383, %rd6, 12;
	ld.local.f32 	%f56, [%rd6+12];
	setp.lt.f32 	%p77, %f56, %f18;
	mov.b64 	%rd382, 3;
	mov.b32 	%r174, 3;
	@%p77 bra 	$L__BB1_49;
	ld.local.f32 	%f57, [%rd9];
	setp.lt.f32 	%p79, %f57, %f18;
	mov.b64 	%rd382, 4;
	mov.b32 	%r174, 4;
	mov.u64 	%rd383, %rd9;
	@%p79 bra 	$L__BB1_49;
	ld.local.f32 	%f58, [%rd15];
	setp.lt.f32 	%p81, %f58, %f18;
	mov.b64 	%rd382, 5;
	mov.b32 	%r174, 5;
	mov.u64 	%rd383, %rd15;
	@%p81 bra 	$L__BB1_49;
	ld.local.f32 	%f59, [%rd10];
	setp.lt.f32 	%p83, %f59, %f18;
	mov.b64 	%rd382, 6;
	mov.b32 	%r174, 6;
	mov.u64 	%rd383, %rd10;
	@%p83 bra 	$L__BB1_49;
	add.s64 	%rd383, %rd6, 28;
	ld.local.f32 	%f60, [%rd6+28];
	setp.lt.f32 	%p85, %f60, %f18;
	mov.b64 	%rd382, 7;
	mov.b32 	%r174, 7;
	@%p85 bra 	$L__BB1_49;
	ld.local.f32 	%f61, [%rd11];
	setp.lt.f32 	%p87, %f61, %f18;
	mov.b64 	%rd382, 8;
	mov.b32 	%r174, 8;
	mov.u64 	%rd383, %rd11;
	@%p87 bra 	$L__BB1_49;
	mov.b64 	%rd382, 9;
	mov.b32 	%r174, 9;
	mov.pred 	%p97, -1;
	mov.u64 	%rd383, %rd16;
	bra.uni 	$L__BB1_49;

}


// ===== COMPILED SASS (sm_100) =====

	.target	sm_100

	.elftype	@"ET_EXEC"


//--------------------- .note.nv.tkinfo           --------------------------
	.section	.note.nv.tkinfo,"",@"SHT_NOTE"
	.sectionflags	@"SHF_NOTE_NV_TKINFO"
	.tkinfo
        /*0018*/ 	.word	0x00000002
        /*0030*/ 	.string	""
        /*0030*/ 	.string	"ptxas"
        /*0030*/ 	.string	"Cuda compilation tools, release 13.0, V13.0.88"
        /*0030*/ 	.string	"Build cuda_13.0.r13.0/compiler.36424714_0"
        /*0030*/ 	.string	"-arch sm_100 -m 64 "



//--------------------- .note.nv.cuinfo           --------------------------
	.section	.note.nv.cuinfo,"",@"SHT_NOTE"
	.sectionflags	@"SHF_NOTE_NV_CUINFO"
        /*0018*/ 	.short	0x0002
        /*001a*/ 	.short	0x0064
        /*001c*/ 	.short	0x0082
	.zero		2


//--------------------- .nv.info                  --------------------------
	.section	.nv.info,"",@"SHT_CUDA_INFO"
	.align	4


	//----- nvinfo : EIATTR_REGCOUNT
	.align		4
        /*0000*/ 	.byte	0x04, 0x2f
        /*0002*/ 	.short	(.L_1 - .L_0)
	.align		4
.L_0:
        /*0004*/ 	.word	index@(_Z19simulate_all_kerneliPKiPxPfffS0_PiS0_S0_)
        /*0008*/ 	.word	0x000000a1


	//----- nvinfo : EIATTR_FRAME_SIZE
	.align		4
.L_1:
        /*000c*/ 	.byte	0x04, 0x11
        /*000e*/ 	.short	(.L_3 - .L_2)
	.align		4
.L_2:
        /*0010*/ 	.word	index@(_Z19simulate_all_kerneliPKiPxPfffS0_PiS0_S0_)
        /*0014*/ 	.word	0x00000140


	//----- nvinfo : EIATTR_REGCOUNT
	.align		4
.L_3:
        /*0018*/ 	.byte	0x04, 0x2f
        /*001a*/ 	.short	(.L_5 - .L_4)
	.align		4
.L_4:
        /*001c*/ 	.word	index@(_Z23simulate_all_kernel_optiPKiPxPfffS0_PiS0_S0_)
        /*0020*/ 	.word	0x00000028


	//----- nvinfo : EIATTR_FRAME_SIZE
	.align		4
.L_5:
        /*0024*/ 	.byte	0x04, 0x11
        /*0026*/ 	.short	(.L_7 - .L_6)
	.align		4
.L_6:
        /*0028*/ 	.word	index@(_Z23simulate_all_kernel_optiPKiPxPfffS0_PiS0_S0_)
        /*002c*/ 	.word	0x00000120


	//----- nvinfo : EIATTR_MIN_STACK_SIZE
	.align		4
.L_7:
        /*0030*/ 	.byte	0x04, 0x12
        /*0032*/ 	.short	(.L_9 - .L_8)
	.align		4
.L_8:
        /*0034*/ 	.word	index@(_Z23simulate_all_kernel_optiPKiPxPfffS0_PiS0_S0_)
        /*0038*/ 	.word	0x00000120


	//----- nvinfo : EIATTR_MIN_STACK_SIZE
	.align		4
.L_9:
        /*003c*/ 	.byte	0x04, 0x12
        /*003e*/ 	.short	(.L_11 - .L_10)
	.align		4
.L_10:
        /*0040*/ 	.word	index@(_Z19simulate_all_kerneliPKiPxPfffS0_PiS0_S0_)
        /*0044*/ 	.word	0x00000140
.L_11:


//--------------------- .nv.compat                --------------------------
	.section	.nv.compat,"",@"SHT_CUDA_COMPAT_INFO"
	.align	4
        /*0000*/ 	.byte	0x02, 0x09, 0x00, 0x00, 0x02, 0x02, 0x01, 0x00, 0x02, 0x05, 0x05, 0x00, 0x03, 0x07, 0x01, 0x01
        /*0010*/ 	.byte	0x02, 0x03, 0x00, 0x00, 0x02, 0x06, 0x01, 0x00, 0x04, 0x0b, 0x08, 0x00, 0x01, 0x00, 0x00, 0x00
        /*0020*/ 	.byte	0x00, 0x00, 0x00, 0x00


//--------------------- .nv.info._Z23simulate_all_kernel_optiPKiPxPfffS0_PiS0_S0_ --------------------------
	.section	.nv.info._Z23simulate_all_kernel_optiPKiPxPfffS0_PiS0_S0_,"",@"SHT_CUDA_INFO"
	.sectionflags	@""
	.align	4


	//----- nvinfo : EIATTR_CUDA_API_VERSION
	.align		4
        /*0000*/ 	.byte	0x04, 0x37
        /*0002*/ 	.short	(.L_13 - .L_12)
.L_12:
        /*0004*/ 	.word	0x00000082


	//----- nvinfo : EIATTR_KPARAM_INFO
	.align		4
.L_13:
        /*0008*/ 	.byte	0x04, 0x17
        /*000a*/ 	.short	(.L_15 - .L_14)
.L_14:
        /*000c*/ 	.word	0x00000000
        /*0010*/ 	.short	0x0009
        /*0012*/ 	.short	0x0040
        /*0014*/ 	.byte	0x00, 0xf5, 0x21, 0x00


	//----- nvinfo : EIATTR_KPARAM_INFO
	.align		4
.L_15:
        /*0018*/ 	.byte	0x04, 0x17
        /*001a*/ 	.short	(.L_17 - .L_16)
.L_16:
        /*001c*/ 	.word	0x00000000
        /*0020*/ 	.short	0x0008
        /*0022*/ 	.short	0x0038
        /*0024*/ 	.byte	0x00, 0xf5, 0x21, 0x00


	//----- nvinfo : EIATTR_KPARAM_INFO
	.align		4
.L_17:
        /*0028*/ 	.byte	0x04, 0x17
        /*002a*/ 	.short	(.L_19 - .L_18)
.L_18:
        /*002c*/ 	.word	0x00000000
        /*0030*/ 	.short	0x0007
        /*0032*/ 	.short	0x0030
        /*0034*/ 	.byte	0x00, 0xf5, 0x21, 0x00


	//----- nvinfo : EIATTR_KPARAM_INFO
	.align		4
.L_19:
        /*0038*/ 	.byte	0x04, 0x17
        /*003a*/ 	.short	(.L_21 - .L_20)
.L_20:
        /*003c*/ 	.word	0x00000000
        /*0040*/ 	.short	0x0006
        /*0042*/ 	.short	0x0028
        /*0044*/ 	.byte	0x00, 0xf5, 0x21, 0x00


	//----- nvinfo : EIATTR_KPARAM_INFO
	.align		4
.L_21:
        /*0048*/ 	.byte	0x04, 0x17
        /*004a*/ 	.short	(.L_23 - .L_22)
.L_22:
        /*004c*/ 	.word	0x00000000
        /*0050*/ 	.short	0x0005
        /*0052*/ 	.short	0x0024
        /*0054*/ 	.byte	0x00, 0xf0, 0x11, 0x00


	//----- nvinfo : EIATTR_KPARAM_INFO
	.align		4
.L_23:
        /*0058*/ 	.byte	0x04, 0x17
        /*005a*/ 	.short	(.L_25 - .L_24)
.L_24:
        /*005c*/ 	.word	0x00000000
        /*0060*/ 	.short	0x0004
        /*0062*/ 	.short	0x0020
        /*0064*/ 	.byte	0x00, 0xf0, 0x11, 0x00


	//----- nvinfo : EIATTR_KPARAM_INFO
	.align		4
.L_25:
        /*0068*/ 	.byte	0x04, 0x17
        /*006a*/ 	.short	(.L_27 - .L_26)
.L_26:
        /*006c*/ 	.word	0x00000000
        /*0070*/ 	.short	0x0003
        /*0072*/ 	.short	0x0018
        /*0074*/ 	.byte	0x00, 0xf5, 0x21, 0x00


	//----- nvinfo : EIATTR_KPARAM_INFO
	.align		4
.L_27:
        /*0078*/ 	.byte	0x04, 0x17
        /*007a*/ 	.short	(.L_29 - .L_28)
.L_28:
        /*007c*/ 	.word	0x00000000
        /*0080*/ 	.short	0x0002
        /*0082*/ 	.short	0x0010
        /*0084*/ 	.byte	0x00, 0xf5, 0x21, 0x00


	//----- nvinfo : EIATTR_KPARAM_INFO
	.align		4
.L_29:
        /*0088*/ 	.byte	0x04, 0x17
        /*008a*/ 	.short	(.L_31 - .L_30)
.L_30:
        /*008c*/ 	.word	0x00000000
        /*0090*/ 	.short	0x0001
        /*0092*/ 	.short	0x0008
        /*0094*/ 	.byte	0x00, 0xf5, 0x21, 0x00


	//----- nvinfo : EIATTR_KPARAM_INFO
	.align		4
.L_31:
        /*0098*/ 	.byte	0x04, 0x17
        /*009a*/ 	.short	(.L_33 - .L_32)
.L_32:
        /*009c*/ 	.word	0x00000000
        /*00a0*/ 	.short	0x0000
        /*00a2*/ 	.short	0x0000
        /*00a4*/ 	.byte	0x00, 0xf0, 0x11, 0x00


	//----- nvinfo : EIATTR_SPARSE_MMA_MASK
	.align		4
.L_33:
        /*00a8*/ 	.byte	0x03, 0x50
        /*00aa*/ 	.short	0x0000


	//----- nvinfo : EIATTR_MAXREG_COUNT
	.align		4
        /*00ac*/ 	.byte	0x03, 0x1b
        /*00ae*/ 	.short	0x00ff


	//----- nvinfo : EIATTR_MERCURY_ISA_VERSION
	.align		4
        /*00b0*/ 	.byte	0x03, 0x5f
        /*00b2*/ 	.short	0x0101


	//----- nvinfo : EIATTR_VRC_CTA_INIT_COUNT
	.align		4
        /*00b4*/ 	.byte	0x02, 0x4a
	.zero		1
	.zero		1


	//----- nvinfo : EIATTR_EXIT_INSTR_OFFSETS
	.align		4
        /*00b8*/ 	.byte	0x04, 0x1c
        /*00ba*/ 	.short	(.L_35 - .L_34)


	//   ....[0]....
.L_34:
        /*00bc*/ 	.word	0x000035c0


	//----- nvinfo : EIATTR_CRS_STACK_SIZE
	.align		4
.L_35:
        /*00c0*/ 	.byte	0x04, 0x1e
        /*00c2*/ 	.short	(.L_37 - .L_36)
.L_36:
        /*00c4*/ 	.word	0x00000000


	//----- nvinfo : EIATTR_CBANK_PARAM_SIZE
	.align		4
.L_37:
        /*00c8*/ 	.byte	0x03, 0x19
        /*00ca*/ 	.short	0x0048


	//----- nvinfo : EIATTR_PARAM_CBANK
	.align		4
        /*00cc*/ 	.byte	0x04, 0x0a
        /*00ce*/ 	.short	(.L_39 - .L_38)
	.align		4
.L_38:
        /*00d0*/ 	.word	index@(.nv.constant0._Z23simulate_all_kernel_optiPKiPxPfffS0_PiS0_S0_)
        /*00d4*/ 	.short	0x0380
        /*00d6*/ 	.short	0x0048


	//----- nvinfo : EIATTR_SW_WAR
	.align		4
.L_39:
        /*00d8*/ 	.byte	0x04, 0x36
        /*00da*/ 	.short	(.L_41 - .L_40)
.L_40:
        /*00dc*/ 	.word	0x00000008
.L_41:


//--------------------- .nv.info._Z19simulate_all_kerneliPKiPxPfffS0_PiS0_S0_ --------------------------
	.section	.nv.info._Z19simulate_all_kerneliPKiPxPfffS0_PiS0_S0_,"",@"SHT_CUDA_INFO"
	.sectionflags	@""
	.align	4


	//----- nvinfo : EIATTR_CUDA_API_VERSION
	.align		4
        /*0000*/ 	.byte	0x04, 0x37
        /*0002*/ 	.short	(.L_43 - .L_42)
.L_42:
        /*0004*/ 	.word	0x00000082


	//----- nvinfo : EIATTR_KPARAM_INFO
	.align		4
.L_43:
        /*0008*/ 	.byte	0x04, 0x17
        /*000a*/ 	.short	(.L_45 - .L_44)
.L_44:
        /*000c*/ 	.word	0x00000000
        /*0010*/ 	.short	0x0009
        /*0012*/ 	.short	0x0040
        /*0014*/ 	.byte	0x00, 0xf5, 0x21, 0x00


	//----- nvinfo : EIATTR_KPARAM_INFO
	.align		4
.L_45:
        /*0018*/ 	.byte	0x04, 0x17
        /*001a*/ 	.short	(.L_47 - .L_46)
.L_46:
        /*001c*/ 	.word	0x00000000
        /*0020*/ 	.short	0x0008
        /*0022*/ 	.short	0x0038
        /*0024*/ 	.byte	0x00, 0xf5, 0x21, 0x00


	//----- nvinfo : EIATTR_KPARAM_INFO
	.align		4
.L_47:
        /*0028*/ 	.byte	0x04, 0x17
        /*002a*/ 	.short	(.L_49 - .L_48)
.L_48:
        /*002c*/ 	.word	0x00000000
        /*0030*/ 	.short	0x0007
        /*0032*/ 	.short	0x0030
        /*0034*/ 	.byte	0x00, 0xf5, 0x21, 0x00


	//----- nvinfo : EIATTR_KPARAM_INFO
	.align		4
.L_49:
        /*0038*/ 	.byte	0x04, 0x17
        /*003a*/ 	.short	(.L_51 - .L_50)
.L_50:
        /*003c*/ 	.word	0x00000000
        /*0040*/ 	.short	0x0006
        /*0042*/ 	.short	0x0028
        /*0044*/ 	.byte	0x00, 0xf5, 0x21, 0x00


	//----- nvinfo : EIATTR_KPARAM_INFO
	.align		4
.L_51:
        /*0048*/ 	.byte	0x04, 0x17
        /*004a*/ 	.short	(.L_53 - .L_52)
.L_52:
        /*004c*/ 	.word	0x00000000
        /*0050*/ 	.short	0x0005
        /*0052*/ 	.short	0x0024
        /*0054*/ 	.byte	0x00, 0xf0, 0x11, 0x00


	//----- nvinfo : EIATTR_KPARAM_INFO
	.align		4
.L_53:
        /*0058*/ 	.byte	0x04, 0x17
        /*005a*/ 	.short	(.L_55 - .L_54)
.L_54:
        /*005c*/ 	.word	0x00000000
        /*0060*/ 	.short	0x0004
        /*0062*/ 	.short	0x0020
        /*0064*/ 	.byte	0x00, 0xf0, 0x11, 0x00


	//----- nvinfo : EIATTR_KPARAM_INFO
	.align		4
.L_55:
        /*0068*/ 	.byte	0x04, 0x17
        /*006a*/ 	.short	(.L_57 - .L_56)
.L_56:
        /*006c*/ 	.word	0x00000000
        /*0070*/ 	.short	0x0003
        /*0072*/ 	.short	0x0018
        /*0074*/ 	.byte	0x00, 0xf5, 0x21, 0x00


	//----- nvinfo : EIATTR_KPARAM_INFO
	.align		4
.L_57:
        /*0078*/ 	.byte	0x04, 0x17
        /*007a*/ 	.short	(.L_59 - .L_58)
.L_58:
        /*007c*/ 	.word	0x00000000
        /*0080*/ 	.short	0x0002
        /*0082*/ 	.short	0x0010
        /*0084*/ 	.byte	0x00, 0xf5, 0x21, 0x00


	//----- nvinfo : EIATTR_KPARAM_INFO
	.align		4
.L_59:
        /*0088*/ 	.byte	0x04, 0x17
        /*008a*/ 	.short	(.L_61 - .L_60)
.L_60:
        /*008c*/ 	.word	0x00000000
        /*0090*/ 	.short	0x0001
        /*0092*/ 	.short	0x0008
        /*0094*/ 	.byte	0x00, 0xf5, 0x21, 0x00


	//----- nvinfo : EIATTR_KPARAM_INFO
	.align		4
.L_61:
        /*0098*/ 	.byte	0x04, 0x17
        /*009a*/ 	.short	(.L_63 - .L_62)
.L_62:
        /*009c*/ 	.word	0x00000000
        /*00a0*/ 	.short	0x0000
        /*00a2*/ 	.short	0x0000
        /*00a4*/ 	.byte	0x00, 0xf0, 0x11, 0x00


	//----- nvinfo : EIATTR_SPARSE_MMA_MASK
	.align		4
.L_63:
        /*00a8*/ 	.byte	0x03, 0x50
        /*00aa*/ 	.short	0x0000


	//----- nvinfo : EIATTR_MAXREG_COUNT
	.align		4
        /*00ac*/ 	.byte	0x03, 0x1b
        /*00ae*/ 	.short	0x00ff


	//----- nvinfo : EIATTR_MERCURY_ISA_VERSION
	.align		4
        /*00b0*/ 	.byte	0x03, 0x5f
        /*00b2*/ 	.short	0x0101


	//----- nvinfo : EIATTR_VRC_CTA_INIT_COUNT
	.align		4
        /*00b4*/ 	.byte	0x02, 0x4a
	.zero		1
	.zero		1


	//----- nvinfo : EIATTR_EXIT_INSTR_OFFSETS
	.align		4
        /*00b8*/ 	.byte	0x04, 0x1c
        /*00ba*/ 	.short	(.L_65 - .L_64)


	//   ....[0]....
.L_64:
        /*00bc*/ 	.word	0x00006460


	//----- nvinfo : EIATTR_CRS_STACK_SIZE
	.align		4
.L_65:
        /*00c0*/ 	.byte	0x04, 0x1e
        /*00c2*/ 	.short	(.L_67 - .L_66)
.L_66:
        /*00c4*/ 	.word	0x00000000


	//----- nvinfo : EIATTR_CBANK_PARAM_SIZE
	.align		4
.L_67:
        /*00c8*/ 	.byte	0x03, 0x19
        /*00ca*/ 	.short	0x0048


	//----- nvinfo : EIATTR_PARAM_CBANK
	.align		4
        /*00cc*/ 	.byte	0x04, 0x0a
        /*00ce*/ 	.short	(.L_69 - .L_68)
	.align		4
.L_68:
        /*00d0*/ 	.word	index@(.nv.constant0._Z19simulate_all_kerneliPKiPxPfffS0_PiS0_S0_)
        /*00d4*/ 	.short	0x0380
        /*00d6*/ 	.short	0x0048


	//----- nvinfo : EIATTR_SW_WAR
	.align		4
.L_69:
        /*00d8*/ 	.byte	0x04, 0x36
        /*00da*/ 	.short	(.L_71 - .L_70)
.L_70:
        /*00dc*/ 	.word	0x00000008
.L_71:


//--------------------- .nv.callgraph             --------------------------
	.section	.nv.callgraph,"",@"SHT_CUDA_CALLGRAPH"
	.align	4
	.sectionentsize	8
	.align		4
        /*0000*/ 	.word	0x00000000
	.align		4
        /*0004*/ 	.word	0xffffffff
	.align		4
        /*0008*/ 	.word	0x00000000
	.align		4
        /*000c*/ 	.word	0xfffffffe
	.align		4
        /*0010*/ 	.word	0x00000000
	.align		4
        /*0014*/ 	.word	0xfffffffd
	.align		4
        /*0018*/ 	.word	0x00000000
	.align		4
        /*001c*/ 	.word	0xfffffffc


//--------------------- .text._Z23simulate_all_kernel_optiPKiPxPfffS0_PiS0_S0_ --------------------------
	.section	.text._Z23simulate_all_kernel_optiPKiPxPfffS0_PiS0_S0_,"ax",@progbits
	.align	128
        .global         _Z23simulate_all_kernel_optiPKiPxPfffS0_PiS0_S0_
        .type           _Z23simulate_all_kernel_optiPKiPxPfffS0_PiS0_S0_,@function
        .size           _Z23simulate_all_kernel_optiPKiPxPfffS0_PiS0_S0_,(.L_x_115 - _Z23simulate_all_kernel_optiPKiPxPfffS0_PiS0_S0_)
        .other          _Z23simulate_all_kernel_optiPKiPxPfffS0_PiS0_S0_,@"STO_CUDA_ENTRY STV_DEFAULT"
_Z23simulate_all_kernel_optiPKiPxPfffS0_PiS0_S0_:
.text._Z23simulate_all_kernel_optiPKiPxPfffS0_PiS0_S0_:
[----:B------:R-:W0:Y:S01]  /*0000*/  LDC R1, c[0x0][0x37c] ;  /* 0x0000df00ff017b82 */ /* 0x000e220000000800 */
[----:B------:R-:W1:Y:S01]  /*0010*/  LDCU UR4, c[0x0][0x380] ;  /* 0x00007000ff0477ac */ /* 0x000e620008000800 */
[----:B0-----:R-:W-:-:S06]  /*0020*/  VIADD R1, R1, 0xfffffee0 ;  /* 0xfffffee001017836 */ /* 0x001fcc0000000000 */
[----:B------:R-:W0:Y:S01]  /*0030*/  S2UR UR10, SR_CTAID.X ;  /* 0x00000000000a79c3 */ /* 0x000e220000002500 */
[----:B------:R-:W-:Y:S02]  /*0040*/  CS2R R2, SRZ ;  /* 0x0000000000027805 */ /* 0x000fe4000001ff00 */
[----:B------:R-:W-:Y:S02]  /*0050*/  CS2R R6, SRZ ;  /* 0x0000000000067805 */ /* 0x000fe4000001ff00 */
[----:B------:R-:W-:Y:S01]  /*0060*/  CS2R R4, SRZ ;  /* 0x0000000000047805 */ /* 0x000fe2000001ff00 */
[----:B------:R2:W-:Y:S01]  /*0070*/  STL.128 [R1+0xd0], RZ ;  /* 0x0000d0ff01007387 */ /* 0x0005e20000100c00 */
[----:B------:R-:W-:Y:S02]  /*0080*/  R2UR UR27, R1 ;  /* 0x00000000011b72ca */ /* 0x000fe400000e0000 */
[----:B------:R-:W-:Y:S02]  /*0090*/  CS2R R10, SRZ ;  /* 0x00000000000a7805 */ /* 0x000fe4000001ff00 */
[----:B------:R-:W-:Y:S01]  /*00a0*/  CS2R R8, SRZ ;  /* 0x0000000000087805 */ /* 0x000fe2000001ff00 */
[----:B------:R2:W-:Y:S01]  /*00b0*/  STL.64 [R1+0xa8], RZ ;  /* 0x0000a8ff01007387 */ /* 0x0005e20000100a00 */
[----:B------:R-:W-:-:S02]  /*00c0*/  CS2R R18, SRZ ;  /* 0x0000000000127805 */ /* 0x000fc4000001ff00 */
[----:B------:R-:W-:Y:S02]  /*00d0*/  CS2R R16, SRZ ;  /* 0x0000000000107805 */ /* 0x000fe4000001ff00 */
[----:B------:R-:W-:Y:S01]  /*00e0*/  CS2R R26, SRZ ;  /* 0x00000000001a7805 */ /* 0x000fe2000001ff00 */
[----:B------:R2:W-:Y:S01]  /*00f0*/  STL.128 [R1+0xe0], RZ ;  /* 0x0000e0ff01007387 */ /* 0x0005e20000100c00 */
[----:B------:R-:W-:Y:S02]  /*0100*/  CS2R R24, SRZ ;  /* 0x0000000000187805 */ /* 0x000fe4000001ff00 */
[----:B------:R-:W-:Y:S02]  /*0110*/  CS2R R30, SRZ ;  /* 0x00000000001e7805 */ /* 0x000fe4000001ff00 */
[----:B------:R-:W-:Y:S01]  /*0120*/  CS2R R28, SRZ ;  /* 0x00000000001c7805 */ /* 0x000fe2000001ff00 */
[----:B------:R2:W-:Y:S01]  /*0130*/  STL.64 [R1+0xb0], RZ ;  /* 0x0000b0ff01007387 */ /* 0x0005e20000100a00 */
[----:B-1----:R-:W-:Y:S01]  /*0140*/  UISETP.GE.AND UP0, UPT, UR4, URZ, UPT ;  /* 0x000000ff0400728c */ /* 0x002fe2000bf06270 */
[----:B------:R-:W-:-:S02]  /*0150*/  CS2R R14, SRZ ;  /* 0x00000000000e7805 */ /* 0x000fc4000001ff00 */
[----:B------:R-:W-:Y:S01]  /*0160*/  CS2R R12, SRZ ;  /* 0x00000000000c7805 */ /* 0x000fe2000001ff00 */
[----:B------:R2:W-:Y:S01]  /*0170*/  STL.128 [R1+0xf0], RZ ;  /* 0x0000f0ff01007387 */ /* 0x0005e20000100c00 */
[----:B------:R-:W-:Y:S02]  /*0180*/  CS2R R22, SRZ ;  /* 0x0000000000167805 */ /* 0x000fe4000001ff00 */
[----:B------:R-:W-:Y:S01]  /*0190*/  CS2R R20, SRZ ;  /* 0x0000000000147805 */ /* 0x000fe2000001ff00 */
[----:B------:R-:W1:Y:S01]  /*01a0*/  LDCU UR11, c[0x0][0x370] ;  /* 0x00006e00ff0b77ac */ /* 0x000e620008000800 */
[----:B------:R2:W-:Y:S01]  /*01b0*/  STL.64 [R1+0xb8], RZ ;  /* 0x0000b8ff01007387 */ /* 0x0005e20000100a00 */
[----:B------:R-:W3:Y:S03]  /*01c0*/  LDCU.64 UR12, c[0x0][0x358] ;  /* 0x00006b00ff0c77ac */ /* 0x000ee60008000a00 */
[----:B------:R2:W-:Y:S01]  /*01d0*/  STL.128 [R1+0x100], RZ ;  /* 0x000100ff01007387 */ /* 0x0005e20000100c00 */
[----:B------:R-:W4:Y:S03]  /*01e0*/  LDCU UR16, c[0x0][0x360] ;  /* 0x00006c00ff1077ac */ /* 0x000f260008000800 */
[----:B------:R2:W-:Y:S04]  /*01f0*/  STL.64 [R1+0xc0], RZ ;  /* 0x0000c0ff01007387 */ /* 0x0005e80000100a00 */
[----:B------:R2:W-:Y:S04]  /*0200*/  STL.128 [R1+0x110], RZ ;  /* 0x000110ff01007387 */ /* 0x0005e80000100c00 */
[----:B------:R2:W-:Y:S01]  /*0210*/  STL.64 [R1+0xc8], RZ ;  /* 0x0000c8ff01007387 */ /* 0x0005e20000100a00 */
[----:B01----:R-:W-:Y:S05]  /*0220*/  BRA.U !UP0, `(.L_x_0) ;  /* 0x0000002d08c47547 */ /* 0x003fea000b800000 */
[----:B------:R-:W-:Y:S02]  /*0230*/  UIADD3 UR24, UPT, UPT, UR27, 0xa8, URZ ;  /* 0x000000a81b187890 */ /* 0x000fe4000fffe0ff */
[----:B------:R-:W-:Y:S02]  /*0240*/  UIADD3 UR25, UPT, UPT, UR27, 0xd0, URZ ;  /* 0x000000d01b197890 */ /* 0x000fe4000fffe0ff */
[----:B------:R-:W-:Y:S02]  /*0250*/  UIADD3 UR23, UPT, UPT, UR27, 0xac, URZ ;  /* 0x000000ac1b177890 */ /* 0x000fe4000fffe0ff */
[----:B------:R-:W-:Y:S02]  /*0260*/  UIADD3 UR22, UPT, UPT, UR27, 0xbc, URZ ;  /* 0x000000bc1b167890 */ /* 0x000fe4000fffe0ff */
[----:B------:R-:W-:Y:S02]  /*0270*/  UIADD3 UR21, UPT, UPT, UR27, 0xcc, URZ ;  /* 0x000000cc1b157890 */ /* 0x000fe4000fffe0ff */
[----:B------:R-:W-:-:S02]  /*0280*/  UIADD3 UR20, UPT, UPT, UR27, 0xb0, URZ ;  /* 0x000000b01b147890 */ /* 0x000fc4000fffe0ff */
[----:B------:R-:W-:Y:S02]  /*0290*/  UIADD3 UR19, UPT, UPT, UR27, 0xb8, URZ ;  /* 0x000000b81b137890 */ /* 0x000fe4000fffe0ff */
[----:B------:R-:W-:Y:S02]  /*02a0*/  UIADD3 UR18, UPT, UPT, UR27, 0xc0, URZ ;  /* 0x000000c01b127890 */ /* 0x000fe4000fffe0ff */
[----:B------:R-:W-:Y:S01]  /*02b0*/  UIADD3 UR17, UPT, UPT, UR27, 0xc8, URZ ;  /* 0x000000c81b117890 */ /* 0x000fe2000fffe0ff */
[----:B------:R-:W-:-:S11]  /*02c0*/  UMOV UR4, URZ ;  /* 0x000000ff00047c82 */ /* 0x000fd60008000000 */
.L_x_43:
[----:B------:R-:W0:Y:S02]  /*02d0*/  LDCU UR5, c[0x0][0x380] ;  /* 0x00007000ff0577ac */ /* 0x000e240008000800 */
[----:B0-----:R-:W-:-:S04]  /*02e0*/  UIADD3 UR5, UPT, UPT, -UR4, UR5, URZ ;  /* 0x0000000504057290 */ /* 0x001fc8000fffe1ff */
[----:B------:R-:W-:-:S04]  /*02f0*/  UISETP.GT.AND UP0, UPT, UR5, 0x15, UPT ;  /* 0x000000150500788c */ /* 0x000fc8000bf04270 */
[----:B------:R-:W-:-:S09]  /*0300*/  UISETP.GT.U32.OR UP0, UPT, UR4, 0x15, UP0 ;  /* 0x000000150400788c */ /* 0x000fd20008704470 */
[----:B-123-5:R-:W-:Y:S05]  /*0310*/  BRA.U UP0, `(.L_x_1) ;  /* 0x0000002d00547547 */ /* 0x02efea000b800000 */
[----:B------:R-:W0:Y:S02]  /*0320*/  LDCU.64 UR8, c[0x0][0x388] ;  /* 0x00007100ff0877ac */ /* 0x000e240008000a00 */
[----:B0-----:R-:W-:-:S06]  /*0330*/  UIMAD.WIDE.U32 UR6, UR4, 0x4, UR8 ;  /* 0x00000004040678a5 */ /* 0x001fcc000f8e0008 */
[----:B------:R-:W-:Y:S02]  /*0340*/  IMAD.U32 R2, RZ, RZ, UR6 ;  /* 0x00000006ff027e24 */ /* 0x000fe4000f8e00ff */
[----:B------:R-:W-:-:S05]  /*0350*/  IMAD.U32 R3, RZ, RZ, UR7 ;  /* 0x00000007ff037e24 */ /* 0x000fca000f8e00ff */
[----:B---3--:R-:W3:Y:S02]  /*0360*/  LDG.E.CONSTANT R2, desc[UR12][R2.64] ;  /* 0x0000000c02027981 */ /* 0x008ee4000c1e9900 */
[----:B---3--:R-:W-:-:S13]  /*0370*/  R2UR UR26, R2 ;  /* 0x00000000021a72ca */ /* 0x008fda00000e0000 */
[----:B------:R-:W-:-:S09]  /*0380*/  UISETP.GE.AND UP0, UPT, UR10, UR26, UPT ;  /* 0x0000001a0a00728c */ /* 0x000fd2000bf06270 */
[----:B------:R-:W-:Y:S05]  /*0390*/  BRA.U UP0, `(.L_x_1) ;  /* 0x0000002d00347547 */ /* 0x000fea000b800000 */
[----:B------:R-:W0:Y:S01]  /*03a0*/  LDCU.64 UR6, c[0x0][0x3a8] ;  /* 0x00007500ff0677ac */ /* 0x000e220008000a00 */
[----:B------:R-:W-:Y:S02]  /*03b0*/  UIMAD.WIDE UR8, UR5, 0x4, UR8 ;  /* 0x00000004050878a5 */ /* 0x000fe4000f8e0208 */
[----:B0-----:R-:W-:-:S06]  /*03c0*/  UIMAD.WIDE.U32 UR14, UR4, 0x4, UR6 ;  /* 0x00000004040e78a5 */ /* 0x001fcc000f8e0006 */
[----:B------:R-:W-:Y:S02]  /*03d0*/  IMAD.U32 R4, RZ, RZ, UR14 ;  /* 0x0000000eff047e24 */ /* 0x000fe4000f8e00ff */
[----:B------:R-:W-:Y:S01]  /*03e0*/  IMAD.U32 R5, RZ, RZ, UR15 ;  /* 0x0000000fff057e24 */ /* 0x000fe2000f8e00ff */
[----:B------:R-:W-:-:S04]  /*03f0*/  UIMAD.WIDE UR6, UR5, 0x4, UR6 ;  /* 0x00000004050678a5 */ /* 0x000fc8000f8e0206 */
[----:B------:R-:W3:Y:S01]  /*0400*/  LDG.E.CONSTANT R4, desc[UR12][R4.64] ;  /* 0x0000000c04047981 */ /* 0x000ee2000c1e9900 */
[----:B------:R-:W-:Y:S02]  /*0410*/  IMAD.U32 R6, RZ, RZ, UR8 ;  /* 0x00000008ff067e24 */ /* 0x000fe4000f8e00ff */
[----:B------:R-:W-:Y:S02]  /*0420*/  IMAD.U32 R2, RZ, RZ, UR6 ;  /* 0x00000006ff027e24 */ /* 0x000fe4000f8e00ff */
[----:B------:R-:W-:Y:S02]  /*0430*/  IMAD.U32 R7, RZ, RZ, UR9 ;  /* 0x00000009ff077e24 */ /* 0x000fe4000f8e00ff */
[----:B------:R-:W-:-:S03]  /*0440*/  IMAD.U32 R3, RZ, RZ, UR7 ;  /* 0x00000007ff037e24 */ /* 0x000fc6000f8e00ff */
[----:B------:R0:W5:Y:S04]  /*0450*/  LDG.E.CONSTANT R0, desc[UR12][R6.64] ;  /* 0x0000000c06007981 */ /* 0x000168000c1e9900 */
[----:B------:R0:W5:Y:S01]  /*0460*/  LDG.E.CONSTANT R2, desc[UR12][R2.64] ;  /* 0x0000000c02027981 */ /* 0x000162000c1e9900 */
[----:B------:R-:W-:Y:S01]  /*0470*/  UMOV UR5, UR10 ;  /* 0x0000000a00057c82 */ /* 0x000fe20008000000 */
[----:B0--3--:R-:W-:-:S15]  /*0480*/  R2UR UR9, R4 ;  /* 0x00000000040972ca */ /* 0x009fde00000e0000 */
.L_x_42:
[----:B0-----:R-:W0:Y:S01]  /*0490*/  S2R R3, SR_TID.X ;  /* 0x0000000000037919 */ /* 0x001e220000002100 */
[----:B------:R-:W-:Y:S01]  /*04a0*/  BSSY.RECONVERGENT B1, `(.L_x_2) ;  /* 0x00002b9000017945 */ /* 0x000fe20003800200 */
[----:B0----5:R-:W-:-:S13]  /*04b0*/  ISETP.GE.AND P0, PT, R3, R0, PT ;  /* 0x000000000300720c */ /* 0x021fda0003f06270 */
[----:B-123--:R-:W-:Y:S05]  /*04c0*/  @P0 BRA `(.L_x_3) ;  /* 0x0000002800d80947 */ /* 0x00efea0003800000 */
[----:B------:R-:W0:Y:S01]  /*04d0*/  LDCU.64 UR6, c[0x0][0x3b0] ;  /* 0x00007600ff0677ac */ /* 0x000e220008000a00 */
[----:B------:R-:W-:-:S04]  /*04e0*/  UIADD3 UR8, UPT, UPT, UR9, UR5, URZ ;  /* 0x0000000509087290 */ /* 0x000fc8000fffe0ff */
[----:B0-----:R-:W-:-:S06]  /*04f0*/  UIMAD.WIDE UR6, UR8, 0x4, UR6 ;  /* 0x00000004080678a5 */ /* 0x001fcc000f8e0206 */
[----:B------:R-:W-:Y:S02]  /*0500*/  IMAD.U32 R4, RZ, RZ, UR6 ;  /* 0x00000006ff047e24 */ /* 0x000fe4000f8e00ff */
[----:B------:R-:W-:-:S05]  /*0510*/  IMAD.U32 R5, RZ, RZ, UR7 ;  /* 0x00000007ff057e24 */ /* 0x000fca000f8e00ff */
[----:B------:R-:W3:Y:S02]  /*0520*/  LDG.E R4, desc[UR12][R4.64] ;  /* 0x0000000c04047981 */ /* 0x000ee4000c1e1900 */
[----:B---3--:R-:W-:-:S07]  /*0530*/  IMAD.WIDE R16, R4, 0x200000, RZ ;  /* 0x0020000004107825 */ /* 0x008fce00078e02ff */
.L_x_41:
[----:B012---:R-:W0:Y:S01]  /*0540*/  LDC.64 R6, c[0x0][0x3b0] ;  /* 0x0000ec00ff067b82 */ /* 0x007e220000000a00 */
[----:B---3--:R-:W-:Y:S01]  /*0550*/  IMAD.IADD R5, R2, 0x1, R3 ;  /* 0x0000000102057824 */ /* 0x008fe200078e0203 */
[----:B------:R-:W1:Y:S03]  /*0560*/  LDCU.64 UR6, c[0x0][0x3b8] ;  /* 0x00007700ff0677ac */ /* 0x000e660008000a00 */
[----:B0-----:R-:W-:-:S05]  /*0570*/  IMAD.WIDE R6, R5, 0x4, R6 ;  /* 0x0000000405067825 */ /* 0x001fca00078e0206 */
[----:B------:R-:W3:Y:S02]  /*0580*/  LDG.E R5, desc[UR12][R6.64] ;  /* 0x0000000c06057981 */ /* 0x000ee4000c1e1900 */
[C---:B---3--:R-:W-:Y:S01]  /*0590*/  IMAD.SHL.U32 R8, R5.reuse, 0x4, RZ ;  /* 0x0000000405087824 */ /* 0x048fe200078e00ff */
[----:B------:R-:W-:Y:S02]  /*05a0*/  SHF.R.S32.HI R4, RZ, 0x1f, R5 ;  /* 0x0000001fff047819 */ /* 0x000fe40000011405 */
[----:B------:R-:W-:Y:S02]  /*05b0*/  LOP3.LUT R18, R16, R5, RZ, 0xfc, !PT ;  /* 0x0000000510127212 */ /* 0x000fe400078efcff */
[----:B------:R-:W-:Y:S02]  /*05c0*/  LOP3.LUT R8, R8, 0x1fc, RZ, 0xc0, !PT ;  /* 0x000001fc08087812 */ /* 0x000fe400078ec0ff */
[----:B------:R-:W-:Y:S02]  /*05d0*/  SHF.R.U64 R10, R5, 0x5, R4 ;  /* 0x00000005050a7819 */ /* 0x000fe40000001204 */
[----:B-1----:R-:W-:-:S02]  /*05e0*/  IADD3 R8, P0, PT, R8, UR6, RZ ;  /* 0x0000000608087c10 */ /* 0x002fc4000ff1e0ff */
[----:B------:R-:W-:Y:S02]  /*05f0*/  LOP3.LUT R10, R10, 0x1fc, RZ, 0xc0, !PT ;  /* 0x000001fc0a0a7812 */ /* 0x000fe400078ec0ff */
[----:B------:R-:W-:Y:S01]  /*0600*/  SHF.R.U64 R12, R5, 0xc, R4 ;  /* 0x0000000c050c7819 */ /* 0x000fe20000001204 */
[----:B------:R-:W-:Y:S01]  /*0610*/  IMAD.X R9, RZ, RZ, UR7, P0 ;  /* 0x00000007ff097e24 */ /* 0x000fe200080e06ff */
[----:B------:R-:W-:Y:S02]  /*0620*/  LOP3.LUT R19, R17, R4, RZ, 0xfc, !PT ;  /* 0x0000000411137212 */ /* 0x000fe400078efcff */
[----:B------:R-:W-:Y:S02]  /*0630*/  IADD3 R10, P0, PT, R10, UR6, RZ ;  /* 0x000000060a0a7c10 */ /* 0x000fe4000ff1e0ff */
[----:B------:R-:W-:Y:S01]  /*0640*/  LOP3.LUT R12, R12, 0x1fc, RZ, 0xc0, !PT ;  /* 0x000001fc0c0c7812 */ /* 0x000fe200078ec0ff */
[----:B------:R0:W3:Y:S01]  /*0650*/  LDG.E.CONSTANT R6, desc[UR12][R8.64] ;  /* 0x0000000c08067981 */ /* 0x0000e2000c1e9900 */
[----:B------:R-:W-:Y:S01]  /*0660*/  SHF.R.U64 R14, R18, 0x13, R19 ;  /* 0x00000013120e7819 */ /* 0x000fe20000001213 */
[----:B------:R-:W-:Y:S01]  /*0670*/  IMAD.X R11, RZ, RZ, UR7, P0 ;  /* 0x00000007ff0b7e24 */ /* 0x000fe200080e06ff */
[----:B------:R-:W-:-:S02]  /*0680*/  IADD3 R12, P1, PT, R12, UR6, RZ ;  /* 0x000000060c0c7c10 */ /* 0x000fc4000ff3e0ff */
[----:B------:R-:W-:Y:S02]  /*0690*/  LOP3.LUT R14, R14, 0x1fc, RZ, 0xc0, !PT ;  /* 0x000001fc0e0e7812 */ /* 0x000fe400078ec0ff */
[----:B------:R-:W-:Y:S01]  /*06a0*/  SHF.R.U64 R7, R18, 0x1a, R19 ;  /* 0x0000001a12077819 */ /* 0x000fe20000001213 */
[----:B------:R-:W-:Y:S01]  /*06b0*/  IMAD.X R13, RZ, RZ, UR7, P1 ;  /* 0x00000007ff0d7e24 */ /* 0x000fe200088e06ff */
[----:B-----5:R1:W5:Y:S01]  /*06c0*/  LDG.E.CONSTANT R21, desc[UR12][R10.64] ;  /* 0x0000000c0a157981 */ /* 0x020362000c1e9900 */
[----:B------:R-:W-:Y:S02]  /*06d0*/  IADD3 R14, P0, PT, R14, UR6, RZ ;  /* 0x000000060e0e7c10 */ /* 0x000fe4000ff1e0ff */
[----:B------:R-:W-:Y:S02]  /*06e0*/  LOP3.LUT R7, R7, 0x1fc, RZ, 0xc0, !PT ;  /* 0x000001fc07077812 */ /* 0x000fe400078ec0ff */
[----:B------:R-:W2:Y:S01]  /*06f0*/  LDG.E.CONSTANT R13, desc[UR12][R12.64] ;  /* 0x0000000c0c0d7981 */ /* 0x000ea2000c1e9900 */
[----:B------:R-:W-:Y:S01]  /*0700*/  IMAD.X R15, RZ, RZ, UR7, P0 ;  /* 0x00000007ff0f7e24 */ /* 0x000fe200080e06ff */
[----:B0-----:R-:W-:-:S02]  /*0710*/  IADD3 R8, P1, PT, R7, UR6, RZ ;  /* 0x0000000607087c10 */ /* 0x001fc4000ff3e0ff */
[----:B------:R-:W-:-:S03]  /*0720*/  SHF.R.U32.HI R7, RZ, 0x1, R19 ;  /* 0x00000001ff077819 */ /* 0x000fc60000011613 */
[----:B------:R-:W-:Y:S01]  /*0730*/  IMAD.X R9, RZ, RZ, UR7, P1 ;  /* 0x00000007ff097e24 */ /* 0x000fe200088e06ff */
[----:B------:R-:W2:Y:S01]  /*0740*/  LDG.E.CONSTANT R15, desc[UR12][R14.64] ;  /* 0x0000000c0e0f7981 */ /* 0x000ea2000c1e9900 */
[----:B------:R-:W-:-:S04]  /*0750*/  LOP3.LUT R7, R7, 0x1fc, RZ, 0xc0, !PT ;  /* 0x000001fc07077812 */ /* 0x000fc800078ec0ff */
[----:B-1----:R-:W-:Y:S01]  /*0760*/  IADD3 R10, P0, PT, R7, UR6, RZ ;  /* 0x00000006070a7c10 */ /* 0x002fe2000ff1e0ff */
[----:B------:R-:W2:Y:S04]  /*0770*/  LDG.E.CONSTANT R9, desc[UR12][R8.64] ;  /* 0x0000000c08097981 */ /* 0x000ea8000c1e9900 */
[----:B------:R-:W-:-:S06]  /*0780*/  IMAD.X R11, RZ, RZ, UR7, P0 ;  /* 0x00000007ff0b7e24 */ /* 0x000fcc00080e06ff */
[----:B------:R-:W2:Y:S01]  /*0790*/  LDG.E.CONSTANT R11, desc[UR12][R10.64] ;  /* 0x0000000c0a0b7981 */ /* 0x000ea2000c1e9900 */
[----:B----4-:R-:W-:Y:S01]  /*07a0*/  VIADD R3, R3, UR16 ;  /* 0x0000001003037c36 */ /* 0x010fe20008000000 */
[----:B------:R-:W-:Y:S01]  /*07b0*/  BSSY.RECONVERGENT B0, `(.L_x_4) ;  /* 0x0000286000007945 */ /* 0x000fe20003800200 */
[----:B---3--:R-:W-:-:S03]  /*07c0*/  SHF.R.S32.HI R7, RZ, 0x1f, R6 ;  /* 0x0000001fff077819 */ /* 0x008fc60000011406 */
[----:B-----5:R-:W-:-:S04]  /*07d0*/  IMAD.WIDE R6, R21, 0x80, R6 ;  /* 0x0000008015067825 */ /* 0x020fc800078e0206 */
[----:B--2---:R-:W-:-:S04]  /*07e0*/  IMAD.WIDE R6, R13, 0x4000, R6 ;  /* 0x000040000d067825 */ /* 0x004fc800078e0206 */
[----:B------:R-:W-:-:S04]  /*07f0*/  IMAD.WIDE R6, R15, 0x200000, R6 ;  /* 0x002000000f067825 */ /* 0x000fc800078e0206 */
[----:B------:R-:W-:-:S03]  /*0800*/  IMAD.WIDE R6, R9, 0x10000000, R6 ;  /* 0x1000000009067825 */ /* 0x000fc600078e0206 */
[----:B------:R-:W-:-:S04]  /*0810*/  IADD3 R13, P1, PT, RZ, R6, RZ ;  /* 0x00000006ff0d7210 */ /* 0x000fc80007f3e0ff */
[----:B------:R-:W-:Y:S01]  /*0820*/  ISETP.GT.U32.AND P0, PT, R18, R13, PT ;  /* 0x0000000d1200720c */ /* 0x000fe20003f04070 */
[----:B------:R-:W-:Y:S01]  /*0830*/  IMAD.U32.X R7, R11, 0x8, R7, P1 ;  /* 0x000000080b077824 */ /* 0x000fe200008e0407 */
[----:B------:R-:W-:-:S04]  /*0840*/  ISETP.GE.AND P1, PT, R3, R0, PT ;  /* 0x000000000300720c */ /* 0x000fc80003f26270 */
[----:B------:R-:W-:-:S13]  /*0850*/  ISETP.GT.AND.EX P0, PT, R19, R7, PT, P0 ;  /* 0x000000071300720c */ /* 0x000fda0003f04300 */
[----:B------:R-:W-:Y:S05]  /*0860*/  @P0 BRA `(.L_x_5) ;  /* 0x0000002400e80947 */ /* 0x000fea0003800000 */
[C---:B------:R-:W-:Y:S01]  /*0870*/  IMAD.SHL.U32 R8, R5.reuse, 0x4000, RZ ;  /* 0x0000400005087824 */ /* 0x040fe200078e00ff */
[C---:B------:R-:W-:Y:S01]  /*0880*/  SHF.L.U64.HI R10, R5.reuse, 0xe, R4 ;  /* 0x0000000e050a7819 */ /* 0x040fe20000010204 */
[----:B------:R0:W-:Y:S01]  /*0890*/  STL.64 [R1], RZ ;  /* 0x000000ff01007387 */ /* 0x0001e20000100a00 */
[C-C-:B------:R-:W-:Y:S01]  /*08a0*/  SHF.L.U64.HI R4, R18.reuse, 0xe, R19.reuse ;  /* 0x0000000e12047819 */ /* 0x140fe20000010213 */
[----:B------:R-:W-:Y:S01]  /*08b0*/  IMAD.SHL.U32 R11, R18, 0x400, RZ ;  /* 0x00000400120b7824 */ /* 0x000fe200078e00ff */
[----:B------:R-:W-:Y:S01]  /*08c0*/  LOP3.LUT R8, R8, 0xf0000000, RZ, 0xc0, !PT ;  /* 0xf000000008087812 */ /* 0x000fe200078ec0ff */
[----:B------:R0:W-:Y:S01]  /*08d0*/  STL.64 [R1+0x38], RZ ;  /* 0x000038ff01007387 */ /* 0x0001e20000100a00 */
[----:B------:R-:W-:Y:S01]  /*08e0*/  IMAD.SHL.U32 R7, R5, 0x1000, RZ ;  /* 0x0000100005077824 */ /* 0x000fe200078e00ff */
[C---:B------:R-:W-:Y:S01]  /*08f0*/  SHF.L.U64.HI R9, R18.reuse, 0x10, R19 ;  /* 0x0000001012097819 */ /* 0x040fe20000010213 */
[----:B------:R-:W-:Y:S01]  /*0900*/  IMAD.SHL.U32 R5, R18, 0x1000, RZ ;  /* 0x0000100012057824 */ /* 0x000fe200078e00ff */
[----:B------:R0:W-:Y:S01]  /*0910*/  STL.64 [R1+0x70], RZ ;  /* 0x000070ff01007387 */ /* 0x0001e20000100a00 */
[----:B------:R-:W-:Y:S01]  /*0920*/  LOP3.LUT R10, R10, 0x7, RZ, 0xc0, !PT ;  /* 0x000000070a0a7812 */ /* 0x000fe200078ec0ff */
[----:B------:R-:W-:Y:S01]  /*0930*/  BSSY.RECONVERGENT B2, `(.L_x_6) ;  /* 0x000014d000027945 */ /* 0x000fe20003800200 */
[----:B------:R-:W-:Y:S01]  /*0940*/  LOP3.LUT R4, R4, 0x7, RZ, 0xc, !PT ;  /* 0x0000000704047812 */ /* 0x000fe200078e0cff */
[----:B------:R0:W-:Y:S01]  /*0950*/  STL.64 [R1+0x8], RZ ;  /* 0x000008ff01007387 */ /* 0x0001e20000100a00 */
[----:B------:R-:W-:-:S02]  /*0960*/  LOP3.LUT R6, R11, 0x1fc00, RZ, 0xc, !PT ;  /* 0x0001fc000b067812 */ /* 0x000fc400078e0cff */
[----:B------:R-:W-:Y:S01]  /*0970*/  LOP3.LUT R8, R8, 0x3f80000, R7, 0xf8, !PT ;  /* 0x03f8000008087812 */ /* 0x000fe200078ef807 */
[----:B------:R0:W-:Y:S01]  /*0980*/  STL.64 [R1+0x40], RZ ;  /* 0x000040ff01007387 */ /* 0x0001e20000100a00 */
[--C-:B------:R-:W-:Y:S02]  /*0990*/  LOP3.LUT R7, R10, 0xfe0, R9.reuse, 0xf8, !PT ;  /* 0x00000fe00a077812 */ /* 0x100fe400078ef809 */
[----:B------:R-:W-:Y:S01]  /*09a0*/  LOP3.LUT R4, R4, 0xfe0, R9, 0xf4, !PT ;  /* 0x00000fe004047812 */ /* 0x000fe200078ef409 */
[----:B------:R0:W-:Y:S01]  /*09b0*/  STL.64 [R1+0x78], RZ ;  /* 0x000078ff01007387 */ /* 0x0001e20000100a00 */
[----:B------:R-:W-:Y:S02]  /*09c0*/  SHF.L.U64.HI R9, R18, 0x12, R19 ;  /* 0x0000001212097819 */ /* 0x000fe40000010213 */
[----:B------:R-:W-:Y:S01]  /*09d0*/  LOP3.LUT R5, R6, 0x3f80000, R5, 0xf4, !PT ;  /* 0x03f8000006057812 */ /* 0x000fe200078ef405 */
[----:B------:R0:W-:Y:S01]  /*09e0*/  STL.64 [R1+0x10], RZ ;  /* 0x000010ff01007387 */ /* 0x0001e20000100a00 */
[C---:B------:R-:W-:Y:S01]  /*09f0*/  IMAD.SHL.U32 R6, R18.reuse, 0x4000, RZ ;  /* 0x0000400012067824 */ /* 0x040fe200078e00ff */
[----:B------:R-:W-:-:S02]  /*0a00*/  SHF.L.U64.HI R10, R18, 0x14, R19 ;  /* 0x00000014120a7819 */ /* 0x000fc40000010213 */
[----:B------:R0:W-:Y:S01]  /*0a10*/  STL.64 [R1+0x48], RZ ;  /* 0x000048ff01007387 */ /* 0x0001e20000100a00 */
[--C-:B------:R-:W-:Y:S02]  /*0a20*/  LOP3.LUT R7, R7, 0x1fc000, R9.reuse, 0xf8, !PT ;  /* 0x001fc00007077812 */ /* 0x100fe400078ef809 */
[----:B------:R-:W-:Y:S01]  /*0a30*/  LOP3.LUT R4, R4, 0x1fc000, R9, 0xf4, !PT ;  /* 0x001fc00004047812 */ /* 0x000fe200078ef409 */
[----:B------:R0:W-:Y:S01]  /*0a40*/  STL.64 [R1+0x80], RZ ;  /* 0x000080ff01007387 */ /* 0x0001e20000100a00 */
[----:B------:R-:W-:Y:S02]  /*0a50*/  LOP3.LUT R6, R5, 0xf0000000, R6, 0xf4, !PT ;  /* 0xf000000005067812 */ /* 0x000fe400078ef406 */
[--C-:B------:R-:W-:Y:S01]  /*0a60*/  LOP3.LUT R5, R7, 0x3f800000, R10.reuse, 0xf8, !PT ;  /* 0x3f80000007057812 */ /* 0x100fe200078ef80a */
[----:B------:R0:W-:Y:S01]  /*0a70*/  STL.64 [R1+0x18], RZ ;  /* 0x000018ff01007387 */ /* 0x0001e20000100a00 */
[----:B------:R-:W-:Y:S01]  /*0a80*/  LOP3.LUT R7, R4, 0x3f800000, R10, 0xf4, !PT ;  /* 0x3f80000004077812 */ /* 0x000fe200078ef40a */
[----:B------:R-:W-:Y:S01]  /*0a90*/  IMAD.MOV.U32 R10, RZ, RZ, RZ ;  /* 0x000000ffff0a7224 */ /* 0x000fe200078e00ff */
[----:B------:R-:W-:Y:S01]  /*0aa0*/  LOP3.LUT R8, R8, 0x1fc00, R11, 0xf8, !PT ;  /* 0x0001fc0008087812 */ /* 0x000fe200078ef80b */
[----:B------:R0:W-:Y:S04]  /*0ab0*/  STL.64 [R1+0x50], RZ ;  /* 0x000050ff01007387 */ /* 0x0001e80000100a00 */
        /* <DEDUP_REMOVED lines=9> */
[----:B------:R0:W-:Y:S02]  /*0b50*/  STL.64 [R1+0xa0], RZ ;  /* 0x0000a0ff01007387 */ /* 0x0001e40000100a00 */
.L_x_24:
[C---:B------:R-:W-:Y:S01]  /*0b60*/  IMAD.SHL.U32 R11, R8.reuse, 0x200, RZ ;  /* 0x00000200080b7824 */ /* 0x040fe200078e00ff */
[C-C-:B------:R-:W-:Y:S01]  /*0b70*/  SHF.R.S64 R14, R8.reuse, 0x9, R5.reuse ;  /* 0x00000009080e7819 */ /* 0x140fe20000001005 */
[C---:B------:R-:W-:Y:S01]  /*0b80*/  IMAD.SHL.U32 R15, R8.reuse, 0x2, RZ ;  /* 0x00000002080f7824 */ /* 0x040fe200078e00ff */
[C-C-:B------:R-:W-:Y:S01]  /*0b90*/  SHF.R.S64 R12, R8.reuse, 0x1, R5.reuse ;  /* 0x00000001080c7819 */ /* 0x140fe20000001005 */
[----:B------:R-:W-:Y:S01]  /*0ba0*/  BSSY.RECONVERGENT B3, `(.L_x_7) ;  /* 0x00000a0000037945 */ /* 0x000fe20003800200 */
[--C-:B------:R-:W-:Y:S02]  /*0bb0*/  SHF.R.S32.HI R9, RZ, 0x9, R5.reuse ;  /* 0x00000009ff097819 */ /* 0x100fe40000011405 */
[----:B------:R-:W-:Y:S02]  /*0bc0*/  SHF.L.U64.HI R4, R8, 0x9, R5 ;  /* 0x0000000908047819 */ /* 0x000fe40000010205 */
[----:B------:R-:W-:Y:S02]  /*0bd0*/  LOP3.LUT R11, R14, R11, RZ, 0xc0, !PT ;  /* 0x0000000b0e0b7212 */ /* 0x000fe400078ec0ff */
[----:B------:R-:W-:-:S02]  /*0be0*/  LOP3.LUT R15, R12, R15, RZ, 0xc0, !PT ;  /* 0x0000000f0c0f7212 */ /* 0x000fc400078ec0ff */
[----:B------:R-:W-:Y:S01]  /*0bf0*/  LOP3.LUT R4, R9, R4, RZ, 0xc0, !PT ;  /* 0x0000000409047212 */ /* 0x000fe200078ec0ff */
[----:B------:R-:W-:Y:S01]  /*0c00*/  IMAD.SHL.U32 R9, R6, 0x200, RZ ;  /* 0x0000020006097824 */ /* 0x000fe200078e00ff */
[-C--:B------:R-:W-:Y:S02]  /*0c10*/  LOP3.LUT R26, R11, R8.reuse, RZ, 0xc0, !PT ;  /* 0x000000080b1a7212 */ /* 0x080fe400078ec0ff */
[----:B------:R-:W-:Y:S02]  /*0c20*/  LOP3.LUT R20, R15, R8, RZ, 0xc0, !PT ;  /* 0x000000080f147212 */ /* 0x000fe400078ec0ff */
[----:B------:R-:W-:Y:S01]  /*0c30*/  LOP3.LUT R27, R4, R5, RZ, 0xc0, !PT ;  /* 0x00000005041b7212 */ /* 0x000fe200078ec0ff */
[----:B------:R-:W-:Y:S01]  /*0c40*/  IMAD.SHL.U32 R21, R26, 0x200, RZ ;  /* 0x000002001a157824 */ /* 0x000fe200078e00ff */
[--C-:B------:R-:W-:Y:S01]  /*0c50*/  SHF.R.S32.HI R25, RZ, 0x1, R5.reuse ;  /* 0x00000001ff197819 */ /* 0x100fe20000011405 */
[----:B------:R-:W-:Y:S01]  /*0c60*/  IMAD.SHL.U32 R28, R20, 0x2, RZ ;  /* 0x00000002141c7824 */ /* 0x000fe200078e00ff */
[----:B------:R-:W-:-:S02]  /*0c70*/  SHF.L.U64.HI R14, R8, 0x1, R5 ;  /* 0x00000001080e7819 */ /* 0x000fc40000010205 */
[--C-:B------:R-:W-:Y:S02]  /*0c80*/  SHF.R.S32.HI R13, RZ, 0x9, R7.reuse ;  /* 0x00000009ff0d7819 */ /* 0x100fe40000011407 */
[----:B------:R-:W-:Y:S02]  /*0c90*/  SHF.L.U64.HI R12, R6, 0x9, R7 ;  /* 0x00000009060c7819 */ /* 0x000fe40000010207 */
[----:B------:R-:W-:Y:S02]  /*0ca0*/  SHF.R.S64 R23, R26, 0x9, R27 ;  /* 0x000000091a177819 */ /* 0x000fe4000000101b */
[C-C-:B------:R-:W-:Y:S02]  /*0cb0*/  SHF.R.S64 R22, R6.reuse, 0x9, R7.reuse ;  /* 0x0000000906167819 */ /* 0x140fe40000001007 */
[----:B------:R-:W-:Y:S02]  /*0cc0*/  LOP3.LUT R14, R25, R14, RZ, 0xc0, !PT ;  /* 0x0000000e190e7212 */ /* 0x000fe400078ec0ff */
[----:B------:R-:W-:Y:S01]  /*0cd0*/  LOP3.LUT R12, R13, R12, RZ, 0xc0, !PT ;  /* 0x0000000c0d0c7212 */ /* 0x000fe200078ec0ff */
[C---:B------:R-:W-:Y:S01]  /*0ce0*/  IMAD.SHL.U32 R13, R6.reuse, 0x2, RZ ;  /* 0x00000002060d7824 */ /* 0x040fe200078e00ff */
[----:B------:R-:W-:-:S02]  /*0cf0*/  SHF.R.S64 R24, R6, 0x1, R7 ;  /* 0x0000000106187819 */ /* 0x000fc40000001007 */
[----:B------:R-:W-:Y:S02]  /*0d00*/  LOP3.LUT R28, R28, R21, R23, 0xfe, !PT ;  /* 0x000000151c1c7212 */ /* 0x000fe400078efe17 */
[----:B------:R-:W-:Y:S02]  /*0d10*/  LOP3.LUT R9, R22, R9, RZ, 0xc0, !PT ;  /* 0x0000000916097212 */ /* 0x000fe400078ec0ff */
[----:B------:R-:W-:Y:S02]  /*0d20*/  LOP3.LUT R21, R14, R5, RZ, 0xc0, !PT ;  /* 0x000000050e157212 */ /* 0x000fe400078ec0ff */
[--C-:B------:R-:W-:Y:S02]  /*0d30*/  SHF.R.S32.HI R23, RZ, 0x1, R7.reuse ;  /* 0x00000001ff177819 */ /* 0x100fe40000011407 */
[----:B------:R-:W-:Y:S02]  /*0d40*/  SHF.L.U64.HI R22, R6, 0x1, R7 ;  /* 0x0000000106167819 */ /* 0x000fe40000010207 */
[----:B------:R-:W-:-:S02]  /*0d50*/  LOP3.LUT R13, R24, R13, RZ, 0xc0, !PT ;  /* 0x0000000d180d7212 */ /* 0x000fc400078ec0ff */
[----:B------:R-:W-:Y:S02]  /*0d60*/  SHF.L.U64.HI R26, R26, 0x9, R27 ;  /* 0x000000091a1a7819 */ /* 0x000fe4000001021b */
[C-C-:B------:R-:W-:Y:S02]  /*0d70*/  SHF.L.U64.HI R29, R20.reuse, 0x1, R21.reuse ;  /* 0x00000001141d7819 */ /* 0x140fe40000010215 */
[----:B------:R-:W-:Y:S02]  /*0d80*/  SHF.R.S64 R25, R20, 0x1, R21 ;  /* 0x0000000114197819 */ /* 0x000fe40000001015 */
[----:B------:R-:W-:Y:S02]  /*0d90*/  SHF.R.S32.HI R27, RZ, 0x9, R27 ;  /* 0x00000009ff1b7819 */ /* 0x000fe4000001141b */
[----:B------:R-:W-:Y:S02]  /*0da0*/  LOP3.LUT R20, R23, R22, RZ, 0xc0, !PT ;  /* 0x0000001617147212 */ /* 0x000fe400078ec0ff */
[----:B------:R-:W-:-:S02]  /*0db0*/  LOP3.LUT R24, R9, R6, RZ, 0xc0, !PT ;  /* 0x0000000609187212 */ /* 0x000fc400078ec0ff */
[----:B------:R-:W-:Y:S02]  /*0dc0*/  LOP3.LUT R23, R12, R7, RZ, 0xc0, !PT ;  /* 0x000000070c177212 */ /* 0x000fe400078ec0ff */
[----:B------:R-:W-:Y:S02]  /*0dd0*/  LOP3.LUT R22, R13, R6, RZ, 0xc0, !PT ;  /* 0x000000060d167212 */ /* 0x000fe400078ec0ff */
[----:B------:R-:W-:Y:S02]  /*0de0*/  LOP3.LUT R29, R29, R26, R27, 0xfe, !PT ;  /* 0x0000001a1d1d7212 */ /* 0x000fe400078efe1b */
[----:B------:R-:W-:Y:S02]  /*0df0*/  LOP3.LUT R28, R15, R28, R25, 0xfe, !PT ;  /* 0x0000001c0f1c7212 */ /* 0x000fe400078efe19 */
[----:B------:R-:W-:Y:S01]  /*0e00*/  SHF.R.S32.HI R30, RZ, 0x1, R21 ;  /* 0x00000001ff1e7819 */ /* 0x000fe20000011415 */
[----:B------:R-:W-:Y:S01]  /*0e10*/  IMAD.SHL.U32 R21, R22, 0x2, RZ ;  /* 0x0000000216157824 */ /* 0x000fe200078e00ff */
[----:B------:R-:W-:-:S02]  /*0e20*/  SHF.R.S64 R25, R24, 0x9, R23 ;  /* 0x0000000918197819 */ /* 0x000fc40000001017 */
[C---:B------:R-:W-:Y:S01]  /*0e30*/  SHF.L.U64.HI R26, R24.reuse, 0x9, R23 ;  /* 0x00000009181a7819 */ /* 0x040fe20000010217 */
[----:B------:R-:W-:Y:S01]  /*0e40*/  IMAD.SHL.U32 R24, R24, 0x200, RZ ;  /* 0x0000020018187824 */ /* 0x000fe200078e00ff */
[----:B------:R-:W-:Y:S02]  /*0e50*/  LOP3.LUT R29, R14, R29, R30, 0xfe, !PT ;  /* 0x0000001d0e1d7212 */ /* 0x000fe400078efe1e */
[----:B------:R-:W-:Y:S02]  /*0e60*/  LOP3.LUT R11, R8, R28, R11, 0xe0, !PT ;  /* 0x0000001c080b7212 */ /* 0x000fe400078ee00b */
[----:B------:R-:W-:Y:S02]  /*0e70*/  LOP3.LUT R14, R21, R24, R25, 0xfe, !PT ;  /* 0x00000018150e7212 */ /* 0x000fe400078efe19 */
[----:B------:R-:W-:Y:S01]  /*0e80*/  LOP3.LUT R24, R5, R29, R4, 0xe0, !PT ;  /* 0x0000001d05187212 */ /* 0x000fe200078ee004 */
[----:B------:R-:W-:Y:S01]  /*0e90*/  IMAD.MOV.U32 R4, RZ, RZ, R10 ;  /* 0x000000ffff047224 */ /* 0x000fe200078e000a */
[----:B------:R-:W-:-:S02]  /*0ea0*/  ISETP.NE.U32.AND P0, PT, R11, RZ, PT ;  /* 0x000000ff0b00720c */ /* 0x000fc40003f05070 */
[----:B------:R-:W-:Y:S02]  /*0eb0*/  LOP3.LUT R15, R20, R7, RZ, 0xc0, !PT ;  /* 0x00000007140f7212 */ /* 0x000fe400078ec0ff */
[----:B------:R-:W-:Y:S02]  /*0ec0*/  ISETP.NE.AND.EX P0, PT, R24, RZ, PT, P0 ;  /* 0x000000ff1800720c */ /* 0x000fe40003f05300 */
[----:B------:R-:W-:Y:S02]  /*0ed0*/  SHF.R.S32.HI R27, RZ, 0x9, R23 ;  /* 0x00000009ff1b7819 */ /* 0x000fe40000011417 */
[C-C-:B------:R-:W-:Y:S02]  /*0ee0*/  SHF.L.U64.HI R23, R22.reuse, 0x1, R15.reuse ;  /* 0x0000000116177819 */ /* 0x140fe4000001020f */
[----:B------:R-:W-:Y:S02]  /*0ef0*/  SHF.R.S64 R22, R22, 0x1, R15 ;  /* 0x0000000116167819 */ /* 0x000fe4000000100f */
[----:B------:R-:W-:-:S02]  /*0f00*/  LOP3.LUT R21, R23, R26, R27, 0xfe, !PT ;  /* 0x0000001a17157212 */ /* 0x000fc400078efe1b */
[----:B------:R-:W-:Y:S02]  /*0f10*/  SHF.R.S32.HI R15, RZ, 0x1, R15 ;  /* 0x00000001ff0f7819 */ /* 0x000fe4000001140f */
[----:B------:R-:W-:Y:S02]  /*0f20*/  LOP3.LUT R13, R13, R14, R22, 0xfe, !PT ;  /* 0x0000000e0d0d7212 */ /* 0x000fe400078efe16 */
[----:B------:R-:W-:Y:S02]  /*0f30*/  LOP3.LUT R20, R20, R21, R15, 0xfe, !PT ;  /* 0x0000001514147212 */ /* 0x000fe400078efe0f */
[----:B------:R-:W-:Y:S02]  /*0f40*/  LOP3.LUT R9, R6, R13, R9, 0xe0, !PT ;  /* 0x0000000d06097212 */ /* 0x000fe400078ee009 */
[----:B------:R-:W-:Y:S02]  /*0f50*/  LOP3.LUT R12, R7, R20, R12, 0xe0, !PT ;  /* 0x00000014070c7212 */ /* 0x000fe400078ee00c */
[----:B------:R-:W-:-:S02]  /*0f60*/  LOP3.LUT R8, R11, R8, RZ, 0x3c, !PT ;  /* 0x000000080b087212 */ /* 0x000fc400078e3cff */
[----:B------:R-:W-:Y:S01]  /*0f70*/  LOP3.LUT R5, R24, R5, RZ, 0x3c, !PT ;  /* 0x0000000518057212 */ /* 0x000fe200078e3cff */
[----:B------:R-:W-:Y:S06]  /*0f80*/  @!P0 BRA `(.L_x_8) ;  /* 0x0000000400848947 */ /* 0x000fec0003800000 */
[----:B------:R-:W-:Y:S02]  /*0f90*/  IMAD.MOV.U32 R15, RZ, RZ, R11 ;  /* 0x000000ffff0f7224 */ /* 0x000fe400078e000b */
[----:B------:R-:W-:Y:S02]  /*0fa0*/  IMAD.MOV.U32 R11, RZ, RZ, R24 ;  /* 0x000000ffff0b7224 */ /* 0x000fe400078e0018 */
[----:B------:R-:W-:Y:S02]  /*0fb0*/  IMAD.MOV.U32 R20, RZ, RZ, 0x400 ;  /* 0x00000400ff147424 */ /* 0x000fe400078e00ff */
[----:B------:R-:W-:-:S07]  /*0fc0*/  IMAD.MOV.U32 R22, RZ, RZ, RZ ;  /* 0x000000ffff167224 */ /* 0x000fce00078e00ff */
.L_x_13:
[----:B------:R-:W-:Y:S01]  /*0fd0*/  BSSY.RECONVERGENT B4, `(.L_x_9) ;  /* 0x0000008000047945 */ /* 0x000fe20003800200 */
.L_x_10:
[----:B------:R-:W-:Y:S01]  /*0fe0*/  LOP3.LUT P0, RZ, R20, R15, RZ, 0xc0, !PT ;  /* 0x0000000f14ff7212 */ /* 0x000fe2000780c0ff */
[----:B------:R-:W-:Y:S02]  /*0ff0*/  IMAD.MOV.U32 R14, RZ, RZ, R22 ;  /* 0x000000ffff0e7224 */ /* 0x000fe400078e0016 */
[----:B------:R-:W-:Y:S01]  /*1000*/  IMAD.MOV.U32 R13, RZ, RZ, R20 ;  /* 0x000000ffff0d7224 */ /* 0x000fe200078e0014 */
[----:B------:R-:W-:Y:S02]  /*1010*/  LOP3.LUT P0, RZ, R22, R11, RZ, 0xc0, P0 ;  /* 0x0000000b16ff7212 */ /* 0x000fe4000000c0ff */
[C---:B------:R-:W-:Y:S01]  /*1020*/  SHF.L.U64.HI R22, R20.reuse, 0x1, R22 ;  /* 0x0000000114167819 */ /* 0x040fe20000010216 */
[----:B------:R-:W-:-:S10]  /*1030*/  IMAD.SHL.U32 R20, R20, 0x2, RZ ;  /* 0x0000000214147824 */ /* 0x000fd400078e00ff */
[----:B------:R-:W-:Y:S05]  /*1040*/  @!P0 BRA `(.L_x_10) ;  /* 0xfffffffc00e48947 */ /* 0x000fea000383ffff */
[----:B------:R-:W-:Y:S05]  /*1050*/  BSYNC.RECONVERGENT B4 ;  /* 0x0000000000047941 */ /* 0x000fea0003800200 */
.L_x_9:
[----:B------:R-:W-:Y:S01]  /*1060*/  IMAD R20, R10, 0x4, R1 ;  /* 0x000000040a147824 */ /* 0x000fe200078e0201 */
[----:B------:R-:W-:Y:S01]  /*1070*/  BSSY.RECONVERGENT B4, `(.L_x_11) ;  /* 0x0000019000047945 */ /* 0x000fe20003800200 */
[----:B------:R-:W-:Y:S02]  /*1080*/  IMAD.MOV.U32 R21, RZ, RZ, R13 ;  /* 0x000000ffff157224 */ /* 0x000fe400078e000d */
[----:B------:R-:W-:Y:S01]  /*1090*/  IMAD.MOV.U32 R24, RZ, RZ, R14 ;  /* 0x000000ffff187224 */ /* 0x000fe200078e000e */
[----:B------:R1:W-:Y:S06]  /*10a0*/  STL [R20], RZ ;  /* 0x000000ff14007387 */ /* 0x0003ec0000100800 */
.L_x_12:
[C---:B-1----:R-:W-:Y:S01]  /*10b0*/  IMAD.SHL.U32 R20, R21.reuse, 0x2, RZ ;  /* 0x0000000215147824 */ /* 0x042fe200078e00ff */
[C-C-:B------:R-:W-:Y:S01]  /*10c0*/  SHF.R.S64 R25, R21.reuse, 0x1, R24.reuse ;  /* 0x0000000115197819 */ /* 0x140fe20000001018 */
[C---:B------:R-:W-:Y:S01]  /*10d0*/  IMAD.SHL.U32 R26, R21.reuse, 0x200, RZ ;  /* 0x00000200151a7824 */ /* 0x040fe200078e00ff */
[C-C-:B------:R-:W-:Y:S02]  /*10e0*/  SHF.L.U64.HI R27, R21.reuse, 0x1, R24.reuse ;  /* 0x00000001151b7819 */ /* 0x140fe40000010218 */
[--C-:B------:R-:W-:Y:S02]  /*10f0*/  SHF.R.S32.HI R22, RZ, 0x1, R24.reuse ;  /* 0x00000001ff167819 */ /* 0x100fe40000011418 */
[C---:B------:R-:W-:Y:S02]  /*1100*/  SHF.L.U64.HI R23, R21.reuse, 0x9, R24 ;  /* 0x0000000915177819 */ /* 0x040fe40000010218 */
[----:B------:R-:W-:Y:S02]  /*1110*/  LOP3.LUT R26, R26, R25, R20, 0xfe, !PT ;  /* 0x000000191a1a7212 */ /* 0x000fe400078efe14 */
[----:B------:R-:W-:-:S02]  /*1120*/  SHF.R.S64 R20, R21, 0x9, R24 ;  /* 0x0000000915147819 */ /* 0x000fc40000001018 */
[----:B------:R-:W-:Y:S02]  /*1130*/  LOP3.LUT R23, R23, R22, R27, 0xfe, !PT ;  /* 0x0000001617177212 */ /* 0x000fe400078efe1b */
[----:B------:R-:W-:Y:S02]  /*1140*/  SHF.R.S32.HI R22, RZ, 0x9, R24 ;  /* 0x00000009ff167819 */ /* 0x000fe40000011418 */
[C---:B------:R-:W-:Y:S02]  /*1150*/  LOP3.LUT R26, R21.reuse, R26, R20, 0xfe, !PT ;  /* 0x0000001a151a7212 */ /* 0x040fe400078efe14 */
[----:B------:R-:W-:Y:S01]  /*1160*/  LOP3.LUT R20, R24, R23, R22, 0xfe, !PT ;  /* 0x0000001718147212 */ /* 0x000fe200078efe16 */
[----:B------:R-:W-:Y:S01]  /*1170*/  IMAD.MOV.U32 R22, RZ, RZ, R21 ;  /* 0x000000ffff167224 */ /* 0x000fe200078e0015 */
[----:B------:R-:W-:Y:S02]  /*1180*/  LOP3.LUT R26, R26, R15, RZ, 0xc0, !PT ;  /* 0x0000000f1a1a7212 */ /* 0x000fe400078ec0ff */
[----:B------:R-:W-:Y:S01]  /*1190*/  LOP3.LUT R23, R20, R11, RZ, 0xc0, !PT ;  /* 0x0000000b14177212 */ /* 0x000fe200078ec0ff */
[----:B------:R-:W-:Y:S01]  /*11a0*/  IMAD.MOV.U32 R20, RZ, RZ, R24 ;  /* 0x000000ffff147224 */ /* 0x000fe200078e0018 */
[----:B------:R-:W-:Y:S01]  /*11b0*/  ISETP.NE.U32.AND P0, PT, R21, R26, PT ;  /* 0x0000001a1500720c */ /* 0x000fe20003f05070 */
[----:B------:R-:W-:-:S03]  /*11c0*/  IMAD.MOV.U32 R21, RZ, RZ, R26 ;  /* 0x000000ffff157224 */ /* 0x000fc600078e001a */
[----:B------:R-:W-:Y:S01]  /*11d0*/  ISETP.NE.AND.EX P0, PT, R24, R23, PT, P0 ;  /* 0x000000171800720c */ /* 0x000fe20003f05300 */
[----:B------:R-:W-:-:S12]  /*11e0*/  IMAD.MOV.U32 R24, RZ, RZ, R23 ;  /* 0x000000ffff187224 */ /* 0x000fd800078e0017 */
[----:B------:R-:W-:Y:S05]  /*11f0*/  @P0 BRA `(.L_x_12) ;  /* 0xfffffffc00ac0947 */ /* 0x000fea000383ffff */
[----:B------:R-:W-:Y:S05]  /*1200*/  BSYNC.RECONVERGENT B4 ;  /* 0x0000000000047941 */ /* 0x000fea0003800200 */
.L_x_11:
[C-C-:B------:R-:W-:Y:S02]  /*1210*/  SHF.R.U64 R21, R22.reuse, 0x1, R20.reuse ;  /* 0x0000000116157819 */ /* 0x140fe40000001214 */
[----:B------:R-:W-:Y:S02]  /*1220*/  SHF.R.U32.HI R26, RZ, 0x1, R20 ;  /* 0x00000001ff1a7819 */ /* 0x000fe40000011614 */
[----:B------:R-:W-:Y:S02]  /*1230*/  LOP3.LUT R24, R22, 0x55555555, RZ, 0xc0, !PT ;  /* 0x5555555516187812 */ /* 0x000fe400078ec0ff */
[----:B------:R-:W-:Y:S02]  /*1240*/  LOP3.LUT R21, R21, 0x55555555, RZ, 0xc0, !PT ;  /* 0x5555555515157812 */ /* 0x000fe400078ec0ff */
[----:B------:R-:W-:Y:S02]  /*1250*/  LOP3.LUT R23, R20, 0x55555555, RZ, 0xc0, !PT ;  /* 0x5555555514177812 */ /* 0x000fe400078ec0ff */
[----:B------:R-:W-:-:S02]  /*1260*/  LOP3.LUT R26, R26, 0x55555555, RZ, 0xc0, !PT ;  /* 0x555555551a1a7812 */ /* 0x000fc400078ec0ff */
[----:B------:R-:W-:Y:S02]  /*1270*/  IADD3 R21, P0, PT, R21, R24, RZ ;  /* 0x0000001815157210 */ /* 0x000fe40007f1e0ff */
[----:B------:R-:W-:-:S03]  /*1280*/  LOP3.LUT R25, R22, 0x1fc00, RZ, 0xc0, !PT ;  /* 0x0001fc0016197812 */ /* 0x000fc600078ec0ff */
[----:B------:R-:W-:Y:S01]  /*1290*/  IMAD.X R26, R26, 0x1, R23, P0 ;  /* 0x000000011a1a7824 */ /* 0x000fe200000e0617 */
[----:B------:R-:W-:Y:S02]  /*12a0*/  ISETP.EQ.U32.AND P2, PT, R25, 0x1fc00, PT ;  /* 0x0001fc001900780c */ /* 0x000fe40003f42070 */
[----:B------:R-:W-:Y:S02]  /*12b0*/  LOP3.LUT R25, R20, 0xfe0, RZ, 0xc0, !PT ;  /* 0x00000fe014197812 */ /* 0x000fe400078ec0ff */
[C-C-:B------:R-:W-:Y:S02]  /*12c0*/  SHF.R.U64 R24, R21.reuse, 0x2, R26.reuse ;  /* 0x0000000215187819 */ /* 0x140fe4000000121a */
[----:B------:R-:W-:Y:S02]  /*12d0*/  LOP3.LUT R21, R21, 0x33333333, RZ, 0xc0, !PT ;  /* 0x3333333315157812 */ /* 0x000fe400078ec0ff */
[----:B------:R-:W-:Y:S02]  /*12e0*/  SHF.R.U32.HI R23, RZ, 0x2, R26 ;  /* 0x00000002ff177819 */ /* 0x000fe4000001161a */
[----:B------:R-:W-:-:S02]  /*12f0*/  LOP3.LUT R24, R24, 0x33333333, RZ, 0xc0, !PT ;  /* 0x3333333318187812 */ /* 0x000fc400078ec0ff */
[----:B------:R-:W-:Y:S02]  /*1300*/  LOP3.LUT R26, R26, 0x33333333, RZ, 0xc0, !PT ;  /* 0x333333331a1a7812 */ /* 0x000fe400078ec0ff */
[----:B------:R-:W-:Y:S02]  /*1310*/  LOP3.LUT R23, R23, 0x33333333, RZ, 0xc0, !PT ;  /* 0x3333333317177812 */ /* 0x000fe400078ec0ff */
[----:B------:R-:W-:-:S05]  /*1320*/  IADD3 R24, P0, PT, R24, R21, RZ ;  /* 0x0000001518187210 */ /* 0x000fca0007f1e0ff */
[----:B------:R-:W-:-:S05]  /*1330*/  IMAD.X R23, R23, 0x1, R26, P0 ;  /* 0x0000000117177824 */ /* 0x000fca00000e061a */
[----:B------:R-:W-:-:S04]  /*1340*/  SHF.R.U64 R21, R24, 0x4, R23 ;  /* 0x0000000418157819 */ /* 0x000fc80000001217 */
[----:B------:R-:W-:-:S04]  /*1350*/  IADD3 R21, P0, PT, R21, R24, RZ ;  /* 0x0000001815157210 */ /* 0x000fc80007f1e0ff */
[----:B------:R-:W-:Y:S02]  /*1360*/  LEA.HI.X R26, R23, R23, RZ, 0x1c, P0 ;  /* 0x00000017171a7211 */ /* 0x000fe400000fe4ff */
[----:B------:R-:W-:Y:S02]  /*1370*/  LOP3.LUT R23, R22, 0x3f80000, RZ, 0xc0, !PT ;  /* 0x03f8000016177812 */ /* 0x000fe400078ec0ff */
[----:B------:R-:W-:Y:S02]  /*1380*/  LOP3.LUT R21, R21, 0xf0f0f0f, RZ, 0xc0, !PT ;  /* 0x0f0f0f0f15157812 */ /* 0x000fe400078ec0ff */
[----:B------:R-:W-:Y:S02]  /*1390*/  LOP3.LUT R26, R26, 0xf0f0f0f, RZ, 0xc0, !PT ;  /* 0x0f0f0f0f1a1a7812 */ /* 0x000fe400078ec0ff */
[----:B------:R-:W-:Y:S02]  /*13a0*/  ISETP.NE.U32.AND P0, PT, R23, 0x3f80000, PT ;  /* 0x03f800001700780c */ /* 0x000fe40003f05070 */
[----:B------:R-:W-:-:S02]  /*13b0*/  SHF.R.U64 R24, R21, 0x8, R26 ;  /* 0x0000000815187819 */ /* 0x000fc4000000121a */
[----:B------:R-:W-:Y:S02]  /*13c0*/  LOP3.LUT R23, R22, 0xf0000000, RZ, 0xc0, !PT ;  /* 0xf000000016177812 */ /* 0x000fe400078ec0ff */
[----:B------:R-:W-:Y:S02]  /*13d0*/  ISETP.NE.AND.EX P0, PT, RZ, RZ, PT, P0 ;  /* 0x000000ffff00720c */ /* 0x000fe40003f05300 */
[----:B------:R-:W-:Y:S02]  /*13e0*/  IADD3 R24, P4, PT, R24, R21, RZ ;  /* 0x0000001518187210 */ /* 0x000fe40007f9e0ff */
[----:B------:R-:W-:Y:S02]  /*13f0*/  ISETP.EQ.U32.AND P3, PT, R23, -0x10000000, PT ;  /* 0xf00000001700780c */ /* 0x000fe40003f62070 */
[----:B------:R-:W-:Y:S02]  /*1400*/  LOP3.LUT R21, R20, 0x7, RZ, 0xc0, !PT ;  /* 0x0000000714157812 */ /* 0x000fe400078ec0ff */
[----:B------:R-:W-:-:S02]  /*1410*/  ISETP.EQ.OR.EX P0, PT, RZ, RZ, !P0, P2 ;  /* 0x000000ffff00720c */ /* 0x000fc40004702720 */
[----:B------:R-:W-:Y:S02]  /*1420*/  LEA.HI.X R23, R26, R26, RZ, 0x18, P4 ;  /* 0x0000001a1a177211 */ /* 0x000fe400020fc4ff */
[----:B------:R-:W-:Y:S02]  /*1430*/  ISETP.EQ.OR.EX P0, PT, R21, 0x7, P0, P3 ;  /* 0x000000071500780c */ /* 0x000fe40000702730 */
[----:B------:R-:W-:Y:S02]  /*1440*/  SHF.R.U64 R21, R24, 0x10, R23 ;  /* 0x0000001018157819 */ /* 0x000fe40000001217 */
[----:B------:R-:W-:Y:S02]  /*1450*/  LOP3.LUT R26, R20, 0x1fc000, RZ, 0xc0, !PT ;  /* 0x001fc000141a7812 */ /* 0x000fe400078ec0ff */
[----:B------:R-:W-:Y:S02]  /*1460*/  IADD3 R21, P2, PT, R21, R24, RZ ;  /* 0x0000001815157210 */ /* 0x000fe40007f5e0ff */
[----:B------:R-:W-:-:S02]  /*1470*/  ISETP.EQ.OR.EX P0, PT, R25, 0xfe0, P0, PT ;  /* 0x00000fe01900780c */ /* 0x000fc40000702770 */
[----:B------:R-:W-:Y:S02]  /*1480*/  LEA.HI.X R24, R23, R23, RZ, 0x10, P2 ;  /* 0x0000001717187211 */ /* 0x000fe400010f84ff */
[----:B------:R-:W-:Y:S02]  /*1490*/  LOP3.LUT R25, R20, 0x3f800000, RZ, 0xc0, !PT ;  /* 0x3f80000014197812 */ /* 0x000fe400078ec0ff */
[----:B------:R-:W-:Y:S01]  /*14a0*/  ISETP.EQ.OR.EX P0, PT, R26, 0x1fc000, P0, PT ;  /* 0x001fc0001a00780c */ /* 0x000fe20000702770 */
[----:B------:R-:W-:Y:S02]  /*14b0*/  IMAD.IADD R21, R21, 0x1, R24 ;  /* 0x0000000115157824 */ /* 0x000fe400078e0218 */
[C---:B------:R-:W-:Y:S01]  /*14c0*/  IMAD R24, R10.reuse, 0x4, R1 ;  /* 0x000000040a187824 */ /* 0x040fe200078e0201 */
[----:B------:R-:W-:Y:S01]  /*14d0*/  ISETP.EQ.OR.EX P0, PT, R25, 0x3f800000, P0, PT ;  /* 0x3f8000001900780c */ /* 0x000fe20000702770 */
[----:B------:R-:W-:Y:S01]  /*14e0*/  VIADD R10, R10, 0x1 ;  /* 0x000000010a0a7836 */ /* 0x000fe20000000000 */
[----:B------:R-:W-:-:S02]  /*14f0*/  LOP3.LUT R21, R21, 0x7f, RZ, 0xc0, !PT ;  /* 0x0000007f15157812 */ /* 0x000fc400078ec0ff */
[----:B------:R-:W-:Y:S02]  /*1500*/  SEL R23, RZ, 0x1, !P0 ;  /* 0x00000001ff177807 */ /* 0x000fe40004000000 */
[CC--:B------:R-:W-:Y:S01]  /*1510*/  ISETP.NE.U32.AND P0, PT, R22.reuse, R15.reuse, PT ;  /* 0x0000000f1600720c */ /* 0x0c0fe20003f05070 */
[----:B------:R1:W-:Y:S01]  /*1520*/  STL [R24+0x38], R21 ;  /* 0x0000381518007387 */ /* 0x0003e20000100800 */
[----:B------:R-:W-:Y:S01]  /*1530*/  LOP3.LUT R15, R22, R15, RZ, 0x3c, !PT ;  /* 0x0000000f160f7212 */ /* 0x000fe200078e3cff */
[----:B------:R-:W-:Y:S01]  /*1540*/  IMAD.MOV.U32 R22, RZ, RZ, R14 ;  /* 0x000000ffff167224 */ /* 0x000fe200078e000e */
[CC--:B------:R-:W-:Y:S01]  /*1550*/  ISETP.NE.AND.EX P0, PT, R20.reuse, R11.reuse, PT, P0 ;  /* 0x0000000b1400720c */ /* 0x0c0fe20003f05300 */
[----:B------:R1:W-:Y:S01]  /*1560*/  STL [R24+0x70], R23 ;  /* 0x0000701718007387 */ /* 0x0003e20000100800 */
[----:B------:R-:W-:Y:S01]  /*1570*/  LOP3.LUT R11, R20, R11, RZ, 0x3c, !PT ;  /* 0x0000000b140b7212 */ /* 0x000fe200078e3cff */
[----:B------:R-:W-:-:S10]  /*1580*/  IMAD.MOV.U32 R20, RZ, RZ, R13 ;  /* 0x000000ffff147224 */ /* 0x000fd400078e000d */
[----:B-1----:R-:W-:Y:S05]  /*1590*/  @P0 BRA `(.L_x_13) ;  /* 0xfffffff8008c0947 */ /* 0x002fea000383ffff */
.L_x_8:
[----:B------:R-:W-:Y:S05]  /*15a0*/  BSYNC.RECONVERGENT B3 ;  /* 0x0000000000037941 */ /* 0x000fea0003800200 */
.L_x_7:
[C---:B------:R-:W-:Y:S01]  /*15b0*/  ISETP.NE.U32.AND P0, PT, R9.reuse, RZ, PT ;  /* 0x000000ff0900720c */ /* 0x040fe20003f05070 */
[----:B------:R-:W-:Y:S01]  /*15c0*/  BSSY.RECONVERGENT B3, `(.L_x_14) ;  /* 0x0000065000037945 */ /* 0x000fe20003800200 */
[----:B------:R-:W-:Y:S02]  /*15d0*/  LOP3.LUT R6, R9, R6, RZ, 0x3c, !PT ;  /* 0x0000000609067212 */ /* 0x000fe400078e3cff */
[C---:B------:R-:W-:Y:S02]  /*15e0*/  ISETP.NE.AND.EX P0, PT, R12.reuse, RZ, PT, P0 ;  /* 0x000000ff0c00720c */ /* 0x040fe40003f05300 */
[----:B------:R-:W-:-:S11]  /*15f0*/  LOP3.LUT R7, R12, R7, RZ, 0x3c, !PT ;  /* 0x000000070c077212 */ /* 0x000fd600078e3cff */
[----:B------:R-:W-:Y:S05]  /*1600*/  @!P0 BRA `(.L_x_15) ;  /* 0x0000000400808947 */ /* 0x000fea0003800000 */
[----:B------:R-:W-:Y:S02]  /*1610*/  IMAD.MOV.U32 R14, RZ, RZ, 0x400 ;  /* 0x00000400ff0e7424 */ /* 0x000fe400078e00ff */
[----:B------:R-:W-:-:S07]  /*1620*/  IMAD.MOV.U32 R15, RZ, RZ, RZ ;  /* 0x000000ffff0f7224 */ /* 0x000fce00078e00ff */
.L_x_20:
[----:B------:R-:W-:Y:S01]  /*1630*/  BSSY.RECONVERGENT B4, `(.L_x_16) ;  /* 0x0000008000047945 */ /* 0x000fe20003800200 */
.L_x_17:
[C---:B------:R-:W-:Y:S01]  /*1640*/  LOP3.LUT P0, RZ, R14.reuse, R9, RZ, 0xc0, !PT ;  /* 0x000000090eff7212 */ /* 0x040fe2000780c0ff */
[--C-:B------:R-:W-:Y:S02]  /*1650*/  IMAD.MOV.U32 R13, RZ, RZ, R15.reuse ;  /* 0x000000ffff0d7224 */ /* 0x100fe400078e000f */
[----:B------:R-:W-:Y:S01]  /*1660*/  IMAD.MOV.U32 R11, RZ, RZ, R14 ;  /* 0x000000ffff0b7224 */ /* 0x000fe200078e000e */
[----:B------:R-:W-:Y:S02]  /*1670*/  LOP3.LUT P0, RZ, R15, R12, RZ, 0xc0, P0 ;  /* 0x0000000c0fff7212 */ /* 0x000fe4000000c0ff */
[C---:B------:R-:W-:Y:S01]  /*1680*/  SHF.L.U64.HI R15, R14.reuse, 0x1, R15 ;  /* 0x000000010e0f7819 */ /* 0x040fe2000001020f */
[----:B------:R-:W-:-:S10]  /*1690*/  IMAD.SHL.U32 R14, R14, 0x2, RZ ;  /* 0x000000020e0e7824 */ /* 0x000fd400078e00ff */
[----:B------:R-:W-:Y:S05]  /*16a0*/  @!P0 BRA `(.L_x_17) ;  /* 0xfffffffc00e48947 */ /* 0x000fea000383ffff */
[----:B------:R-:W-:Y:S05]  /*16b0*/  BSYNC.RECONVERGENT B4 ;  /* 0x0000000000047941 */ /* 0x000fea0003800200 */
.L_x_16:
[----:B------:R-:W-:Y:S01]  /*16c0*/  IMAD.MOV.U32 R14, RZ, RZ, 0x1 ;  /* 0x00000001ff0e7424 */ /* 0x000fe200078e00ff */
[----:B------:R-:W-:Y:S01]  /*16d0*/  BSSY.RECONVERGENT B4, `(.L_x_18) ;  /* 0x000001a000047945 */ /* 0x000fe20003800200 */
[----:B------:R-:W-:Y:S02]  /*16e0*/  IMAD R15, R10, 0x4, R1 ;  /* 0x000000040a0f7824 */ /* 0x000fe400078e0201 */
[----:B------:R-:W-:Y:S02]  /*16f0*/  IMAD.MOV.U32 R25, RZ, RZ, R11 ;  /* 0x000000ffff197224 */ /* 0x000fe400078e000b */
[----:B------:R-:W-:Y:S01]  /*1700*/  IMAD.MOV.U32 R24, RZ, RZ, R13 ;  /* 0x000000ffff187224 */ /* 0x000fe200078e000d */
[----:B------:R1:W-:Y:S06]  /*1710*/  STL [R15], R14 ;  /* 0x0000000e0f007387 */ /* 0x0003ec0000100800 */
.L_x_19:
[C---:B------:R-:W-:Y:S01]  /*1720*/  IMAD.SHL.U32 R22, R25.reuse, 0x2, RZ ;  /* 0x0000000219167824 */ /* 0x040fe200078e00ff */
[C-C-:B-1----:R-:W-:Y:S01]  /*1730*/  SHF.R.S64 R15, R25.reuse, 0x1, R24.reuse ;  /* 0x00000001190f7819 */ /* 0x142fe20000001018 */
[C---:B------:R-:W-:Y:S01]  /*1740*/  IMAD.SHL.U32 R20, R25.reuse, 0x200, RZ ;  /* 0x0000020019147824 */ /* 0x040fe200078e00ff */
[C-C-:B------:R-:W-:Y:S02]  /*1750*/  SHF.L.U64.HI R23, R25.reuse, 0x1, R24.reuse ;  /* 0x0000000119177819 */ /* 0x140fe40000010218 */
[--C-:B------:R-:W-:Y:S02]  /*1760*/  SHF.R.S32.HI R14, RZ, 0x1, R24.reuse ;  /* 0x00000001ff0e7819 */ /* 0x100fe40000011418 */
[C---:B------:R-:W-:Y:S02]  /*1770*/  SHF.L.U64.HI R21, R25.reuse, 0x9, R24 ;  /* 0x0000000919157819 */ /* 0x040fe40000010218 */
[----:B------:R-:W-:Y:S02]  /*1780*/  LOP3.LUT R20, R20, R15, R22, 0xfe, !PT ;  /* 0x0000000f14147212 */ /* 0x000fe400078efe16 */
[----:B------:R-:W-:-:S02]  /*1790*/  SHF.R.S64 R15, R25, 0x9, R24 ;  /* 0x00000009190f7819 */ /* 0x000fc40000001018 */
[----:B------:R-:W-:Y:S02]  /*17a0*/  LOP3.LUT R21, R21, R14, R23, 0xfe, !PT ;  /* 0x0000000e15157212 */ /* 0x000fe400078efe17 */
[--C-:B------:R-:W-:Y:S02]  /*17b0*/  SHF.R.S32.HI R14, RZ, 0x9, R24.reuse ;  /* 0x00000009ff0e7819 */ /* 0x100fe40000011418 */
[----:B------:R-:W-:Y:S01]  /*17c0*/  LOP3.LUT R20, R25, R20, R15, 0xfe, !PT ;  /* 0x0000001419147212 */ /* 0x000fe200078efe0f */
[----:B------:R-:W-:Y:S01]  /*17d0*/  IMAD.MOV.U32 R15, RZ, RZ, R24 ;  /* 0x000000ffff0f7224 */ /* 0x000fe200078e0018 */
[----:B------:R-:W-:Y:S01]  /*17e0*/  LOP3.LUT R21, R24, R21, R14, 0xfe, !PT ;  /* 0x0000001518157212 */ /* 0x000fe200078efe0e */
[----:B------:R-:W-:Y:S01]  /*17f0*/  IMAD.MOV.U32 R14, RZ, RZ, R25 ;  /* 0x000000ffff0e7224 */ /* 0x000fe200078e0019 */
[----:B------:R-:W-:Y:S02]  /*1800*/  LOP3.LUT R20, R20, R9, RZ, 0xc0, !PT ;  /* 0x0000000914147212 */ /* 0x000fe400078ec0ff */
[----:B------:R-:W-:-:S02]  /*1810*/  LOP3.LUT R21, R21, R12, RZ, 0xc0, !PT ;  /* 0x0000000c15157212 */ /* 0x000fc400078ec0ff */
[----:B------:R-:W-:Y:S01]  /*1820*/  ISETP.NE.U32.AND P0, PT, R25, R20, PT ;  /* 0x000000141900720c */ /* 0x000fe20003f05070 */
[----:B------:R-:W-:-:S03]  /*1830*/  IMAD.MOV.U32 R25, RZ, RZ, R20 ;  /* 0x000000ffff197224 */ /* 0x000fc600078e0014 */
[----:B------:R-:W-:Y:S01]  /*1840*/  ISETP.NE.AND.EX P0, PT, R24, R21, PT, P0 ;  /* 0x000000151800720c */ /* 0x000fe20003f05300 */
[----:B------:R-:W-:-:S12]  /*1850*/  IMAD.MOV.U32 R24, RZ, RZ, R21 ;  /* 0x000000ffff187224 */ /* 0x000fd800078e0015 */
[----:B------:R-:W-:Y:S05]  /*1860*/  @P0 BRA `(.L_x_19) ;  /* 0xfffffffc00ac0947 */ /* 0x000fea000383ffff */
[----:B------:R-:W-:Y:S05]  /*1870*/  BSYNC.RECONVERGENT B4 ;  /* 0x0000000000047941 */ /* 0x000fea0003800200 */
.L_x_18:
        /* <DEDUP_REMOVED lines=20> */
[----:B------:R-:W-:Y:S02]  /*19c0*/  IADD3 R20, P0, PT, R20, R21, RZ ;  /* 0x0000001514147210 */ /* 0x000fe40007f1e0ff */
[----:B------:R-:W-:Y:S02]  /*19d0*/  LOP3.LUT R21, R14, 0x3f80000, RZ, 0xc0, !PT ;  /* 0x03f800000e157812 */ /* 0x000fe400078ec0ff */
[----:B------:R-:W-:Y:S02]  /*19e0*/  LEA.HI.X R23, R22, R22, RZ, 0x1c, P0 ;  /* 0x0000001616177211 */ /* 0x000fe400000fe4ff */
[----:B------:R-:W-:Y:S02]  /*19f0*/  LOP3.LUT R20, R20, 0xf0f0f0f, RZ, 0xc0, !PT ;  /* 0x0f0f0f0f14147812 */ /* 0x000fe400078ec0ff */
[----:B------:R-:W-:Y:S02]  /*1a00*/  LOP3.LUT R23, R23, 0xf0f0f0f, RZ, 0xc0, !PT ;  /* 0x0f0f0f0f17177812 */ /* 0x000fe400078ec0ff */
[----:B------:R-:W-:-:S02]  /*1a10*/  ISETP.NE.U32.AND P0, PT, R21, 0x3f80000, PT ;  /* 0x03f800001500780c */ /* 0x000fc40003f05070 */
[----:B------:R-:W-:Y:S02]  /*1a20*/  SHF.R.U64 R21, R20, 0x8, R23 ;  /* 0x0000000814157819 */ /* 0x000fe40000001217 */
[----:B------:R-:W-:Y:S02]  /*1a30*/  LOP3.LUT R22, R14, 0xf0000000, RZ, 0xc0, !PT ;  /* 0xf00000000e167812 */ /* 0x000fe400078ec0ff */
[----:B------:R-:W-:Y:S02]  /*1a40*/  ISETP.NE.AND.EX P0, PT, RZ, RZ, PT, P0 ;  /* 0x000000ffff00720c */ /* 0x000fe40003f05300 */
[----:B------:R-:W-:Y:S02]  /*1a50*/  IADD3 R21, P4, PT, R21, R20, RZ ;  /* 0x0000001415157210 */ /* 0x000fe40007f9e0ff */
[----:B------:R-:W-:Y:S02]  /*1a60*/  ISETP.EQ.U32.AND P3, PT, R22, -0x10000000, PT ;  /* 0xf00000001600780c */ /* 0x000fe40003f62070 */
[----:B------:R-:W-:-:S02]  /*1a70*/  LOP3.LUT R20, R15, 0x7, RZ, 0xc0, !PT ;  /* 0x000000070f147812 */ /* 0x000fc400078ec0ff */
[----:B------:R-:W-:Y:S02]  /*1a80*/  ISETP.EQ.OR.EX P0, PT, RZ, RZ, !P0, P2 ;  /* 0x000000ffff00720c */ /* 0x000fe40004702720 */
[----:B------:R-:W-:Y:S02]  /*1a90*/  LEA.HI.X R22, R23, R23, RZ, 0x18, P4 ;  /* 0x0000001717167211 */ /* 0x000fe400020fc4ff */
[----:B------:R-:W-:Y:S02]  /*1aa0*/  ISETP.EQ.OR.EX P0, PT, R20, 0x7, P0, P3 ;  /* 0x000000071400780c */ /* 0x000fe40000702730 */
[----:B------:R-:W-:Y:S02]  /*1ab0*/  SHF.R.U64 R20, R21, 0x10, R22 ;  /* 0x0000001015147819 */ /* 0x000fe40000001216 */
[----:B------:R-:W-:Y:S02]  /*1ac0*/  LOP3.LUT R23, R15, 0xfe0, RZ, 0xc0, !PT ;  /* 0x00000fe00f177812 */ /* 0x000fe400078ec0ff */
[----:B------:R-:W-:-:S02]  /*1ad0*/  IADD3 R20, P2, PT, R20, R21, RZ ;  /* 0x0000001514147210 */ /* 0x000fc40007f5e0ff */
[----:B------:R-:W-:Y:S02]  /*1ae0*/  ISETP.EQ.OR.EX P0, PT, R23, 0xfe0, P0, PT ;  /* 0x00000fe01700780c */ /* 0x000fe40000702770 */
[----:B------:R-:W-:Y:S01]  /*1af0*/  LEA.HI.X R21, R22, R22, RZ, 0x10, P2 ;  /* 0x0000001616157211 */ /* 0x000fe200010f84ff */
[C---:B------:R-:W-:Y:S01]  /*1b00*/  IMAD R22, R10.reuse, 0x4, R1 ;  /* 0x000000040a167824 */ /* 0x040fe200078e0201 */
[----:B------:R-:W-:Y:S01]  /*1b10*/  LOP3.LUT R23, R15, 0x3f800000, RZ, 0xc0, !PT ;  /* 0x3f8000000f177812 */ /* 0x000fe200078ec0ff */
[----:B------:R-:W-:Y:S01]  /*1b20*/  VIADD R10, R10, 0x1 ;  /* 0x000000010a0a7836 */ /* 0x000fe20000000000 */
[----:B------:R-:W-:Y:S01]  /*1b30*/  ISETP.EQ.OR.EX P0, PT, R24, 0x1fc000, P0, PT ;  /* 0x001fc0001800780c */ /* 0x000fe20000702770 */
[----:B------:R-:W-:-:S03]  /*1b40*/  IMAD.IADD R20, R20, 0x1, R21 ;  /* 0x0000000114147824 */ /* 0x000fc600078e0215 */
[----:B------:R-:W-:Y:S02]  /*1b50*/  ISETP.EQ.OR.EX P0, PT, R23, 0x3f800000, P0, PT ;  /* 0x3f8000001700780c */ /* 0x000fe40000702770 */
[----:B------:R-:W-:Y:S02]  /*1b60*/  LOP3.LUT R20, R20, 0x7f, RZ, 0xc0, !PT ;  /* 0x0000007f14147812 */ /* 0x000fe400078ec0ff */
        /* <DEDUP_REMOVED lines=10> */
.L_x_15:
[----:B------:R-:W-:Y:S05]  /*1c10*/  BSYNC.RECONVERGENT B3 ;  /* 0x0000000000037941 */ /* 0x000fea0003800200 */
.L_x_14:
[----:B------:R-:W-:Y:S01]  /*1c20*/  ISETP.NE.AND P0, PT, R4, R10, PT ;  /* 0x0000000a0400720c */ /* 0x000fe20003f05270 */
[----:B------:R-:W-:-:S12]  /*1c30*/  BSSY.RECONVERGENT B3, `(.L_x_21) ;  /* 0x000001a000037945 */ /* 0x000fd80003800200 */
[----:B------:R-:W-:Y:S05]  /*1c40*/  @!P0 BRA `(.L_x_22) ;  /* 0x0000000000608947 */ /* 0x000fea0003800000 */
[----:B------:R-:W-:Y:S02]  /*1c50*/  LOP3.LUT R20, R6, R8, RZ, 0xfc, !PT ;  /* 0x0000000806147212 */ /* 0x000fe400078efcff */
[----:B------:R-:W-:-:S07]  /*1c60*/  LOP3.LUT R21, R7, R5, RZ, 0xfc, !PT ;  /* 0x0000000507157212 */ /* 0x000fce00078efcff */
.L_x_23:
[----:B------:R-:W-:Y:S01]  /*1c70*/  IMAD.SHL.U32 R11, R8, 0x200, RZ ;  /* 0x00000200080b7824 */ /* 0x000fe200078e00ff */
[----:B------:R-:W-:Y:S01]  /*1c80*/  SHF.R.S64 R13, R20, 0x9, R21 ;  /* 0x00000009140d7819 */ /* 0x000fe20000001015 */
[----:B------:R-:W-:Y:S01]  /*1c90*/  IMAD.SHL.U32 R9, R6, 0x200, RZ ;  /* 0x0000020006097824 */ /* 0x000fe200078e00ff */
[----:B------:R-:W-:Y:S02]  /*1ca0*/  SHF.L.U64.HI R14, R8, 0x9, R5 ;  /* 0x00000009080e7819 */ /* 0x000fe40000010205 */
[-C--:B------:R-:W-:Y:S02]  /*1cb0*/  LOP3.LUT R11, R11, R20.reuse, RZ, 0x30, !PT ;  /* 0x000000140b0b7212 */ /* 0x080fe400078e30ff */
[----:B------:R-:W-:Y:S02]  /*1cc0*/  SHF.R.S32.HI R15, RZ, 0x9, R21 ;  /* 0x00000009ff0f7819 */ /* 0x000fe40000011415 */
[----:B------:R-:W-:Y:S02]  /*1cd0*/  SHF.L.U64.HI R12, R6, 0x9, R7 ;  /* 0x00000009060c7819 */ /* 0x000fe40000010207 */
[----:B------:R-:W-:-:S02]  /*1ce0*/  LOP3.LUT R9, R9, R20, RZ, 0x30, !PT ;  /* 0x0000001409097212 */ /* 0x000fc400078e30ff */
[--C-:B------:R-:W-:Y:S02]  /*1cf0*/  LOP3.LUT R8, R11, R8, R13.reuse, 0xf8, !PT ;  /* 0x000000080b087212 */ /* 0x100fe400078ef80d */
[-C--:B------:R-:W-:Y:S02]  /*1d00*/  LOP3.LUT R14, R14, R21.reuse, RZ, 0x30, !PT ;  /* 0x000000150e0e7212 */ /* 0x080fe400078e30ff */
[----:B------:R-:W-:Y:S02]  /*1d10*/  LOP3.LUT R11, R15, 0x3f800000, RZ, 0xfc, !PT ;  /* 0x3f8000000f0b7812 */ /* 0x000fe400078efcff */
[----:B------:R-:W-:Y:S02]  /*1d20*/  LOP3.LUT R12, R12, R21, RZ, 0x30, !PT ;  /* 0x000000150c0c7212 */ /* 0x000fe400078e30ff */
[----:B------:R-:W-:Y:S02]  /*1d30*/  LOP3.LUT R6, R9, R6, R13, 0xf8, !PT ;  /* 0x0000000609067212 */ /* 0x000fe400078ef80d */
[----:B------:R-:W-:-:S02]  /*1d40*/  LOP3.LUT R5, R14, R5, R11, 0xf8, !PT ;  /* 0x000000050e057212 */ /* 0x000fc400078ef80b */
[----:B------:R-:W-:Y:S02]  /*1d50*/  LOP3.LUT R7, R12, R7, R11, 0xf8, !PT ;  /* 0x000000070c077212 */ /* 0x000fe400078ef80b */
[----:B------:R-:W-:Y:S02]  /*1d60*/  LOP3.LUT R9, R6, R8, RZ, 0xfc, !PT ;  /* 0x0000000806097212 */ /* 0x000fe400078efcff */
[----:B------:R-:W-:Y:S02]  /*1d70*/  LOP3.LUT R11, R7, R5, RZ, 0xfc, !PT ;  /* 0x00000005070b7212 */ /* 0x000fe400078efcff */
[----:B------:R-:W-:Y:S01]  /*1d80*/  ISETP.NE.U32.AND P0, PT, R20, R9, PT ;  /* 0x000000091400720c */ /* 0x000fe20003f05070 */
[----:B------:R-:W-:-:S03]  /*1d90*/  IMAD.MOV.U32 R20, RZ, RZ, R9 ;  /* 0x000000ffff147224 */ /* 0x000fc600078e0009 */
[----:B------:R-:W-:Y:S01]  /*1da0*/  ISETP.NE.AND.EX P0, PT, R21, R11, PT, P0 ;  /* 0x0000000b1500720c */ /* 0x000fe20003f05300 */
[----:B------:R-:W-:-:S12]  /*1db0*/  IMAD.MOV.U32 R21, RZ, RZ, R11 ;  /* 0x000000ffff157224 */ /* 0x000fd800078e000b */
[----:B------:R-:W-:Y:S05]  /*1dc0*/  @P0 BRA `(.L_x_23) ;  /* 0xfffffffc00a80947 */ /* 0x000fea000383ffff */
.L_x_22:
[----:B------:R-:W-:Y:S05]  /*1dd0*/  BSYNC.RECONVERGENT B3 ;  /* 0x0000000000037941 */ /* 0x000fea0003800200 */
.L_x_21:
[----:B------:R-:W-:-:S13]  /*1de0*/  ISETP.NE.AND P0, PT, R4, R10, PT ;  /* 0x0000000a0400720c */ /* 0x000fda0003f05270 */
[----:B------:R-:W-:Y:S05]  /*1df0*/  @P0 BRA `(.L_x_24) ;  /* 0xffffffec00580947 */ /* 0x000fea000383ffff */
[----:B------:R-:W-:Y:S05]  /*1e00*/  BSYNC.RECONVERGENT B2 ;  /* 0x0000000000027941 */ /* 0x000fea0003800200 */
.L_x_6:
[----:B------:R-:W-:Y:S01]  /*1e10*/  ISETP.GE.AND P0, PT, R4, 0x1, PT ;  /* 0x000000010400780c */ /* 0x000fe20003f06270 */
[----:B------:R-:W-:Y:S01]  /*1e20*/  BSSY.RECONVERGENT B2, `(.L_x_25) ;  /* 0x000009f000027945 */ /* 0x000fe20003800200 */
[----:B------:R-:W-:Y:S02]  /*1e30*/  CS2R R14, SRZ ;  /* 0x00000000000e7805 */ /* 0x000fe4000001ff00 */
[----:B------:R-:W-:-:S09]  /*1e40*/  CS2R R20, SRZ ;  /* 0x0000000000147805 */ /* 0x000fd2000001ff00 */
[----:B------:R-:W-:Y:S05]  /*1e50*/  @!P0 BRA `(.L_x_26) ;  /* 0x00000008006c8947 */ /* 0x000fea0003800000 */
[----:B------:R-:W1:Y:S01]  /*1e60*/  LDCU UR6, c[0x0][0x3a4] ;  /* 0x00007480ff0677ac */ /* 0x000e620008000800 */
[C---:B------:R-:W-:Y:S01]  /*1e70*/  ISETP.GE.U32.AND P2, PT, R4.reuse, 0x4, PT ;  /* 0x000000040400780c */ /* 0x040fe20003f46070 */
[----:B------:R-:W-:Y:S01]  /*1e80*/  BSSY.RECONVERGENT B3, `(.L_x_27) ;  /* 0x0000055000037945 */ /* 0x000fe20003800200 */
[----:B------:R-:W-:Y:S02]  /*1e90*/  LOP3.LUT R5, R4, 0x3, RZ, 0xc0, !PT ;  /* 0x0000000304057812 */ /* 0x000fe400078ec0ff */
[----:B------:R-:W-:Y:S01]  /*1ea0*/  CS2R R6, SRZ ;  /* 0x0000000000067805 */ /* 0x000fe2000001ff00 */
[----:B------:R-:W-:Y:S01]  /*1eb0*/  IMAD.MOV.U32 R12, RZ, RZ, RZ ;  /* 0x000000ffff0c7224 */ /* 0x000fe200078e00ff */
[----:B------:R-:W-:Y:S01]  /*1ec0*/  ISETP.NE.AND P0, PT, R5, RZ, PT ;  /* 0x000000ff0500720c */ /* 0x000fe20003f05270 */
[----:B-1----:R-:W1:Y:S02]  /*1ed0*/  F2F.F64.F32 R20, UR6 ;  /* 0x0000000600147d10 */ /* 0x002e640008201800 */
[----:B-1----:R-:W-:-:S04]  /*1ee0*/  DMUL R20, R20, 1.25 ;  /* 0x3ff4000014147828 */ /* 0x002fc80000000000 */
[----:B------:R-:W-:Y:S07]  /*1ef0*/  @!P2 BRA `(.L_x_28) ;  /* 0x000000040034a947 */ /* 0x000fee0003800000 */
[----:B------:R-:W-:Y:S01]  /*1f00*/  LOP3.LUT R7, R4, 0x7ffffffc, RZ, 0xc0, !PT ;  /* 0x7ffffffc04077812 */ /* 0x000fe200078ec0ff */
[----:B------:R-:W-:Y:S02]  /*1f10*/  IMAD.MOV.U32 R6, RZ, RZ, RZ ;  /* 0x000000ffff067224 */ /* 0x000fe400078e00ff */
[----:B------:R-:W-:Y:S02]  /*1f20*/  IMAD.MOV.U32 R14, RZ, RZ, RZ ;  /* 0x000000ffff0e7224 */ /* 0x000fe400078e00ff */
[----:B------:R-:W-:-:S07]  /*1f30*/  IMAD.MOV.U32 R12, RZ, RZ, RZ ;  /* 0x000000ffff0c7224 */ /* 0x000fce00078e00ff */
.L_x_29:
[----:B------:R-:W-:-:S05]  /*1f40*/  IMAD R32, R14, 0x4, R1 ;  /* 0x000000040e207824 */ /* 0x000fca00078e0201 */
[----:B------:R-:W2:Y:S02]  /*1f50*/  LDL.128 R8, [R32] ;  /* 0x0000000020087983 */ /* 0x000ea40000100c00 */
[----:B--2---:R-:W-:Y:S02]  /*1f60*/  ISETP.NE.AND P6, PT, R8, RZ, PT ;  /* 0x000000ff0800720c */ /* 0x004fe40003fc5270 */
[----:B------:R-:W-:Y:S02]  /*1f70*/  ISETP.NE.AND P2, PT, R9, RZ, PT ;  /* 0x000000ff0900720c */ /* 0x000fe40003f45270 */
[----:B------:R-:W-:-:S09]  /*1f80*/  ISETP.NE.AND P3, PT, R10, RZ, PT ;  /* 0x000000ff0a00720c */ /* 0x000fd20003f65270 */
[----:B------:R-:W2:Y:S04]  /*1f90*/  @!P6 LDL R31, [R32+0x38] ;  /* 0x00003800201fe983 */ /* 0x000ea80000100800 */
[----:B------:R-:W3:Y:S04]  /*1fa0*/  @!P2 LDL R9, [R32+0x3c] ;  /* 0x00003c002009a983 */ /* 0x000ee80000100800 */
[----:B------:R-:W4:Y:S01]  /*1fb0*/  @!P3 LDL R8, [R32+0x40] ;  /* 0x000040002008b983 */ /* 0x000f220000100800 */
[----:B------:R-:W-:-:S03]  /*1fc0*/  ISETP.NE.AND P4, PT, R11, RZ, PT ;  /* 0x000000ff0b00720c */ /* 0x000fc60003f85270 */
[----:B------:R-:W5:Y:S04]  /*1fd0*/  @!P6 LDL R30, [R32+0x70] ;  /* 0x00007000201ee983 */ /* 0x000f680000100800 */
[----:B------:R-:W5:Y:S04]  /*1fe0*/  @!P2 LDL R28, [R32+0x74] ;  /* 0x00007400201ca983 */ /* 0x000f680000100800 */
[----:B------:R-:W5:Y:S04]  /*1ff0*/  @!P3 LDL R13, [R32+0x78] ;  /* 0x00007800200db983 */ /* 0x000f680000100800 */
[----:B------:R-:W5:Y:S04]  /*2000*/  @!P4 LDL R29, [R32+0x44] ;  /* 0x00004400201dc983 */ /* 0x000f680000100800 */
[----:B------:R-:W5:Y:S01]  /*2010*/  @!P4 LDL R15, [R32+0x7c] ;  /* 0x00007c00200fc983 */ /* 0x000f620000100800 */
[----:B------:R-:W-:-:S02]  /*2020*/  @!P6 IMAD.MOV.U32 R22, RZ, RZ, 0x0 ;  /* 0x00000000ff16e424 */ /* 0x000fc400078e00ff */
[----:B------:R-:W-:Y:S02]  /*2030*/  @!P6 IMAD.MOV.U32 R23, RZ, RZ, 0x3fd00000 ;  /* 0x3fd00000ff17e424 */ /* 0x000fe400078e00ff */
[----:B------:R-:W-:Y:S02]  /*2040*/  VIADD R14, R14, 0x4 ;  /* 0x000000040e0e7836 */ /* 0x000fe40000000000 */
[----:B--2---:R-:W-:-:S04]  /*2050*/  @!P6 VIADD R33, R31, 0xfffffffd ;  /* 0xfffffffd1f21e836 */ /* 0x004fc80000000000 */
[----:B------:R-:W1:Y:S01]  /*2060*/  @!P6 I2F.F64 R26, R33 ;  /* 0x00000021001ae312 */ /* 0x000e620000201c00 */
[----:B---3--:R-:W-:Y:S02]  /*2070*/  @!P2 VIADD R34, R9, 0xfffffffd ;  /* 0xfffffffd0922a836 */ /* 0x008fe40000000000 */
[----:B----4-:R-:W-:-:S05]  /*2080*/  @!P3 VIADD R35, R8, 0xfffffffd ;  /* 0xfffffffd0823b836 */ /* 0x010fca0000000000 */
[----:B------:R-:W2:Y:S01]  /*2090*/  @!P2 I2F.F64 R24, R34 ;  /* 0x000000220018a312 */ /* 0x000ea20000201c00 */
[----:B-1----:R-:W-:-:S07]  /*20a0*/  @!P6 DFMA R22, R26, R22, 1 ;  /* 0x3ff000001a16e42b */ /* 0x002fce0000000016 */
[----:B------:R-:W1:Y:S01]  /*20b0*/  @!P3 I2F.F64 R10, R35 ;  /* 0x00000023000ab312 */ /* 0x000e620000201c00 */
[----:B------:R-:W-:Y:S02]  /*20c0*/  @!P2 IMAD.MOV.U32 R26, RZ, RZ, 0x0 ;  /* 0x00000000ff1aa424 */ /* 0x000fe400078e00ff */
[----:B------:R-:W-:Y:S01]  /*20d0*/  @!P2 IMAD.MOV.U32 R27, RZ, RZ, 0x3fd00000 ;  /* 0x3fd00000ff1ba424 */ /* 0x000fe200078e00ff */
[----:B------:R-:W-:-:S05]  /*20e0*/  @!P6 ISETP.NE.AND P5, PT, R31, 0x4, PT ;  /* 0x000000041f00e80c */ /* 0x000fca0003fa5270 */
[----:B--2---:R-:W-:Y:S01]  /*20f0*/  @!P2 DFMA R24, R24, R26, 1 ;  /* 0x3ff000001818a42b */ /* 0x004fe2000000001a */
[----:B------:R-:W-:Y:S02]  /*2100*/  @!P3 IMAD.MOV.U32 R26, RZ, RZ, 0x0 ;  /* 0x00000000ff1ab424 */ /* 0x000fe400078e00ff */
[----:B------:R-:W-:Y:S01]  /*2110*/  @!P3 IMAD.MOV.U32 R27, RZ, RZ, 0x3fd00000 ;  /* 0x3fd00000ff1bb424 */ /* 0x000fe200078e00ff */
[----:B------:R-:W-:Y:S02]  /*2120*/  @!P6 FSEL R22, R20, R22, !P5 ;  /* 0x000000161416e208 */ /* 0x000fe40006800000 */
[----:B------:R-:W-:Y:S02]  /*2130*/  @!P6 FSEL R23, R21, R23, !P5 ;  /* 0x000000171517e208 */ /* 0x000fe40006800000 */
[----:B------:R-:W-:Y:S01]  /*2140*/  @!P2 ISETP.NE.AND P5, PT, R9, 0x4, PT ;  /* 0x000000040900a80c */ /* 0x000fe20003fa5270 */
[----:B-1----:R-:W-:Y:S01]  /*2150*/  @!P3 DFMA R10, R10, R26, 1 ;  /* 0x3ff000000a0ab42b */ /* 0x002fe2000000001a */
[----:B-----5:R-:W-:-:S02]  /*2160*/  @!P4 VIADD R31, R29, 0xfffffffd ;  /* 0xfffffffd1d1fc836 */ /* 0x020fc40000000000 */
[----:B------:R-:W-:Y:S02]  /*2170*/  @!P2 FSEL R24, R20, R24, !P5 ;  /* 0x000000181418a208 */ /* 0x000fe40006800000 */
[C---:B------:R-:W-:Y:S02]  /*2180*/  @!P2 FSEL R25, R21.reuse, R25, !P5 ;  /* 0x000000191519a208 */ /* 0x040fe40006800000 */
[----:B------:R-:W-:Y:S02]  /*2190*/  @!P3 ISETP.NE.AND P5, PT, R8, 0x4, PT ;  /* 0x000000040800b80c */ /* 0x000fe40003fa5270 */
[----:B------:R-:W1:Y:S02]  /*21a0*/  @!P4 I2F.F64 R8, R31 ;  /* 0x0000001f0008c312 */ /* 0x000e640000201c00 */
[----:B------:R-:W-:Y:S02]  /*21b0*/  @!P3 FSEL R10, R20, R10, !P5 ;  /* 0x0000000a140ab208 */ /* 0x000fe40006800000 */
[----:B------:R-:W-:-:S02]  /*21c0*/  @!P3 FSEL R11, R21, R11, !P5 ;  /* 0x0000000b150bb208 */ /* 0x000fc40006800000 */
[----:B------:R-:W-:Y:S02]  /*21d0*/  ISETP.NE.OR P5, PT, R30, RZ, P6 ;  /* 0x000000ff1e00720c */ /* 0x000fe400037a5670 */
[----:B------:R-:W2:Y:S01]  /*21e0*/  @!P6 F2F.F32.F64 R23, R22 ;  /* 0x000000160017e310 */ /* 0x000ea20000301000 */
[----:B------:R-:W-:Y:S02]  /*21f0*/  @!P4 IMAD.MOV.U32 R26, RZ, RZ, 0x0 ;  /* 0x00000000ff1ac424 */ /* 0x000fe400078e00ff */
[----:B------:R-:W-:Y:S02]  /*2200*/  @!P4 IMAD.MOV.U32 R27, RZ, RZ, 0x3fd00000 ;  /* 0x3fd00000ff1bc424 */ /* 0x000fe400078e00ff */
[----:B------:R-:W-:-:S04]  /*2210*/  @!P6 VIADD R30, R12, 0x1 ;  /* 0x000000010c1ee836 */ /* 0x000fc80000000000 */
[----:B-1----:R-:W-:Y:S02]  /*2220*/  @!P4 DFMA R8, R8, R26, 1 ;  /* 0x3ff000000808c42b */ /* 0x002fe4000000001a */
[----:B------:R-:W-:Y:S01]  /*2230*/  @!P5 IMAD.MOV R30, RZ, RZ, R12 ;  /* 0x000000ffff1ed224 */ /* 0x000fe200078e020c */
[----:B------:R-:W-:Y:S01]  /*2240*/  ISETP.NE.OR P5, PT, R28, RZ, P2 ;  /* 0x000000ff1c00720c */ /* 0x000fe200017a5670 */
[----:B------:R-:W1:Y:S01]  /*2250*/  @!P2 F2F.F32.F64 R25, R24 ;  /* 0x000000180019a310 */ /* 0x000e620000301000 */
[----:B--2---:R-:W-:Y:S01]  /*2260*/  @!P6 FADD R6, R6, R23 ;  /* 0x000000170606e221 */ /* 0x004fe20000000000 */
[----:B------:R-:W-:Y:S01]  /*2270*/  @!P6 IMAD.MOV.U32 R12, RZ, RZ, R30 ;  /* 0x000000ffff0ce224 */ /* 0x000fe200078e001e */
[----:B------:R-:W-:-:S04]  /*2280*/  @!P4 ISETP.NE.AND P6, PT, R29, 0x4, PT ;  /* 0x000000041d00c80c */ /* 0x000fc80003fc5270 */
[----:B------:R-:W-:Y:S02]  /*2290*/  @!P4 FSEL R8, R20, R8, !P6 ;  /* 0x000000081408c208 */ /* 0x000fe40007000000 */
[----:B------:R-:W-:Y:S02]  /*22a0*/  @!P4 FSEL R9, R21, R9, !P6 ;  /* 0x000000091509c208 */ /* 0x000fe40007000000 */
[----:B------:R-:W-:Y:S01]  /*22b0*/  ISETP.NE.OR P6, PT, R13, RZ, P3 ;  /* 0x000000ff0d00720c */ /* 0x000fe20001fc5670 */
[----:B------:R-:W-:Y:S02]  /*22c0*/  @!P2 VIADD R26, R12, 0x1 ;  /* 0x000000010c1aa836 */ /* 0x000fe40000000000 */
[----:B------:R-:W-:Y:S01]  /*22d0*/  @!P5 IMAD.MOV R26, RZ, RZ, R12 ;  /* 0x000000ffff1ad224 */ /* 0x000fe200078e020c */
[----:B------:R-:W2:Y:S01]  /*22e0*/  @!P3 F2F.F32.F64 R11, R10 ;  /* 0x0000000a000bb310 */ /* 0x000ea20000301000 */
[----:B------:R-:W-:Y:S02]  /*22f0*/  ISETP.NE.OR P5, PT, R15, RZ, P4 ;  /* 0x000000ff0f00720c */ /* 0x000fe400027a5670 */
[----:B------:R-:W-:-:S02]  /*2300*/  @!P2 IMAD.MOV.U32 R12, RZ, RZ, R26 ;  /* 0x000000ffff0ca224 */ /* 0x000fc400078e001a */
[----:B-1----:R-:W-:Y:S01]  /*2310*/  @!P2 FADD R6, R6, R25 ;  /* 0x000000190606a221 */ /* 0x002fe20000000000 */
[----:B------:R-:W-:Y:S01]  /*2320*/  ISETP.NE.AND P2, PT, R14, R7, PT ;  /* 0x000000070e00720c */ /* 0x000fe20003f45270 */
[----:B------:R-:W-:Y:S01]  /*2330*/  @!P3 VIADD R13, R12, 0x1 ;  /* 0x000000010c0db836 */ /* 0x000fe20000000000 */
[----:B------:R-:W1:Y:S01]  /*2340*/  @!P4 F2F.F32.F64 R9, R8 ;  /* 0x000000080009c310 */ /* 0x000e620000301000 */
[----:B------:R-:W-:-:S04]  /*2350*/  @!P6 IMAD.MOV R13, RZ, RZ, R12 ;  /* 0x000000ffff0de224 */ /* 0x000fc800078e020c */
[----:B------:R-:W-:Y:S02]  /*2360*/  @!P3 IMAD.MOV.U32 R12, RZ, RZ, R13 ;  /* 0x000000ffff0cb224 */ /* 0x000fe400078e000d */
[----:B--2---:R-:W-:Y:S02]  /*2370*/  @!P3 FADD R6, R6, R11 ;  /* 0x0000000b0606b221 */ /* 0x004fe40000000000 */
[----:B------:R-:W-:Y:S02]  /*2380*/  @!P4 VIADD R13, R12, 0x1 ;  /* 0x000000010c0dc836 */ /* 0x000fe40000000000 */
[----:B------:R-:W-:Y:S02]  /*2390*/  @!P5 IMAD.MOV R13, RZ, RZ, R12 ;  /* 0x000000ffff0dd224 */ /* 0x000fe400078e020c */
[----:B-1----:R-:W-:Y:S02]  /*23a0*/  @!P4 FADD R6, R6, R9 ;  /* 0x000000090606c221 */ /* 0x002fe40000000000 */
[----:B------:R-:W-:Y:S01]  /*23b0*/  @!P4 IMAD.MOV.U32 R12, RZ, RZ, R13 ;  /* 0x000000ffff0cc224 */ /* 0x000fe200078e000d */
[----:B------:R-:W-:Y:S06]  /*23c0*/  @P2 BRA `(.L_x_29) ;  /* 0xfffffff800dc2947 */ /* 0x000fec000383ffff */
.L_x_28:
[----:B------:R-:W-:Y:S05]  /*23d0*/  BSYNC.RECONVERGENT B3 ;  /* 0x0000000000037941 */ /* 0x000fea0003800200 */
.L_x_27:
[----:B------:R-:W-:Y:S04]  /*23e0*/  BSSY.RECONVERGENT B3, `(.L_x_30) ;  /* 0x0000040000037945 */ /* 0x000fe80003800200 */
[----:B------:R-:W-:Y:S05]  /*23f0*/  @!P0 BRA `(.L_x_31) ;  /* 0x0000000000f88947 */ /* 0x000fea0003800000 */
[----:B------:R-:W-:-:S05]  /*2400*/  IMAD R7, R7, 0x4, R1 ;  /* 0x0000000407077824 */ /* 0x000fca00078e0201 */
[----:B------:R-:W2:Y:S02]  /*2410*/  LDL.64 R14, [R7] ;  /* 0x00000000070e7983 */ /* 0x000ea40000100a00 */
[----:B--2---:R-:W-:-:S13]  /*2420*/  ISETP.NE.AND P0, PT, R14, RZ, PT ;  /* 0x000000ff0e00720c */ /* 0x004fda0003f05270 */
[----:B------:R-:W2:Y:S04]  /*2430*/  @!P0 LDL R13, [R7+0x38] ;  /* 0x00003800070d8983 */ /* 0x000ea80000100800 */
[----:B------:R-:W3:Y:S01]  /*2440*/  @!P0 LDL R22, [R7+0x70] ;  /* 0x0000700007168983 */ /* 0x000ee20000100800 */
[----:B------:R-:W-:Y:S02]  /*2450*/  @!P0 IMAD.MOV.U32 R10, RZ, RZ, 0x0 ;  /* 0x00000000ff0a8424 */ /* 0x000fe400078e00ff */
[----:B------:R-:W-:Y:S02]  /*2460*/  @!P0 IMAD.MOV.U32 R11, RZ, RZ, 0x3fd00000 ;  /* 0x3fd00000ff0b8424 */ /* 0x000fe400078e00ff */
[C---:B--2---:R-:W-:Y:S01]  /*2470*/  @!P0 VIADD R14, R13.reuse, 0xfffffffd ;  /* 0xfffffffd0d0e8836 */ /* 0x044fe20000000000 */
[----:B------:R-:W-:-:S03]  /*2480*/  @!P0 ISETP.NE.AND P2, PT, R13, 0x4, PT ;  /* 0x000000040d00880c */ /* 0x000fc60003f45270 */
[----:B------:R-:W1:Y:S01]  /*2490*/  @!P0 I2F.F64 R8, R14 ;  /* 0x0000000e00088312 */ /* 0x000e620000201c00 */
[----:B---3--:R-:W-:Y:S01]  /*24a0*/  ISETP.NE.OR P3, PT, R22, RZ, P0 ;  /* 0x000000ff1600720c */ /* 0x008fe20000765670 */
[----:B-1----:R-:W-:Y:S01]  /*24b0*/  @!P0 DFMA R8, R8, R10, 1 ;  /* 0x3ff000000808842b */ /* 0x002fe2000000000a */
[----:B------:R-:W-:-:S11]  /*24c0*/  @!P0 VIADD R10, R12, 0x1 ;  /* 0x000000010c0a8836 */ /* 0x000fd60000000000 */
[----:B------:R-:W-:-:S04]  /*24d0*/  @!P3 IMAD.MOV R10, RZ, RZ, R12 ;  /* 0x000000ffff0ab224 */ /* 0x000fc800078e020c */
[----:B------:R-:W-:Y:S01]  /*24e0*/  @!P0 IMAD.MOV.U32 R12, RZ, RZ, R10 ;  /* 0x000000ffff0c8224 */ /* 0x000fe200078e000a */
[----:B------:R-:W-:Y:S02]  /*24f0*/  @!P0 FSEL R9, R21, R9, !P2 ;  /* 0x0000000915098208 */ /* 0x000fe40005000000 */
[----:B------:R-:W-:Y:S02]  /*2500*/  @!P0 FSEL R8, R20, R8, !P2 ;  /* 0x0000000814088208 */ /* 0x000fe40005000000 */
[----:B------:R-:W-:Y:S02]  /*2510*/  ISETP.NE.AND P2, PT, R5, 0x1, PT ;  /* 0x000000010500780c */ /* 0x000fe40003f45270 */
[----:B------:R-:W1:Y:S02]  /*2520*/  @!P0 F2F.F32.F64 R9, R8 ;  /* 0x0000000800098310 */ /* 0x000e640000301000 */
[----:B-1----:R-:W-:-:S09]  /*2530*/  @!P0 FADD R6, R9, R6 ;  /* 0x0000000609068221 */ /* 0x002fd20000000000 */
[----:B------:R-:W-:Y:S05]  /*2540*/  @!P2 BRA `(.L_x_31) ;  /* 0x0000000000a4a947 */ /* 0x000fea0003800000 */
[----:B------:R1:W5:Y:S01]  /*2550*/  LDL R22, [R7+0x8] ;  /* 0x0000080007167983 */ /* 0x0003620000100800 */
[----:B------:R-:W-:Y:S01]  /*2560*/  ISETP.NE.AND P0, PT, R15, RZ, PT ;  /* 0x000000ff0f00720c */ /* 0x000fe20003f05270 */
[----:B------:R-:W-:Y:S01]  /*2570*/  BSSY.RECONVERGENT B4, `(.L_x_32) ;  /* 0x0000013000047945 */ /* 0x000fe20003800200 */
[----:B------:R-:W-:-:S11]  /*2580*/  ISETP.NE.AND P2, PT, R5, 0x2, PT ;  /* 0x000000020500780c */ /* 0x000fd60003f45270 */
[----:B-1----:R-:W-:Y:S05]  /*2590*/  @P0 BRA `(.L_x_33) ;  /* 0x0000000000400947 */ /* 0x002fea0003800000 */
[----:B------:R-:W2:Y:S04]  /*25a0*/  LDL R14, [R7+0x3c] ;  /* 0x00003c00070e7983 */ /* 0x000ea80000100800 */
[----:B------:R-:W3:Y:S01]  /*25b0*/  LDL R13, [R7+0x74] ;  /* 0x00007400070d7983 */ /* 0x000ee20000100800 */
[----:B------:R-:W-:Y:S02]  /*25c0*/  IMAD.MOV.U32 R10, RZ, RZ, 0x0 ;  /* 0x00000000ff0a7424 */ /* 0x000fe400078e00ff */
[----:B------:R-:W-:Y:S02]  /*25d0*/  IMAD.MOV.U32 R11, RZ, RZ, 0x3fd00000 ;  /* 0x3fd00000ff0b7424 */ /* 0x000fe400078e00ff */
[C---:B--2---:R-:W-:Y:S01]  /*25e0*/  VIADD R5, R14.reuse, 0xfffffffd ;  /* 0xfffffffd0e057836 */ /* 0x044fe20000000000 */
[----:B------:R-:W-:-:S03]  /*25f0*/  ISETP.NE.AND P0, PT, R14, 0x4, PT ;  /* 0x000000040e00780c */ /* 0x000fc60003f05270 */
[----:B------:R-:W1:Y:S02]  /*2600*/  I2F.F64 R8, R5 ;  /* 0x0000000500087312 */ /* 0x000e640000201c00 */
[----:B-1----:R-:W-:Y:S01]  /*2610*/  DFMA R8, R8, R10, 1 ;  /* 0x3ff000000808742b */ /* 0x002fe2000000000a */
[----:B------:R-:W-:-:S09]  /*2620*/  VIADD R10, R12, 0x1 ;  /* 0x000000010c0a7836 */ /* 0x000fd20000000000 */
[----:B------:R-:W-:Y:S02]  /*2630*/  FSEL R9, R21, R9, !P0 ;  /* 0x0000000915097208 */ /* 0x000fe40004000000 */
[----:B------:R-:W-:Y:S02]  /*2640*/  FSEL R8, R20, R8, !P0 ;  /* 0x0000000814087208 */ /* 0x000fe40004000000 */
[----:B---3--:R-:W-:Y:S02]  /*2650*/  ISETP.NE.AND P0, PT, R13, RZ, PT ;  /* 0x000000ff0d00720c */ /* 0x008fe40003f05270 */
[----:B------:R-:W1:Y:S11]  /*2660*/  F2F.F32.F64 R9, R8 ;  /* 0x0000000800097310 */ /* 0x000e760000301000 */
[----:B------:R-:W-:-:S04]  /*2670*/  @!P0 IMAD.MOV R10, RZ, RZ, R12 ;  /* 0x000000ffff0a8224 */ /* 0x000fc800078e020c */
[----:B------:R-:W-:Y:S02]  /*2680*/  IMAD.MOV.U32 R12, RZ, RZ, R10 ;  /* 0x000000ffff0c7224 */ /* 0x000fe400078e000a */
[----:B-1----:R-:W-:-:S07]  /*2690*/  FADD R6, R9, R6 ;  /* 0x0000000609067221 */ /* 0x002fce0000000000 */
.L_x_33:
[----:B------:R-:W-:Y:S05]  /*26a0*/  BSYNC.RECONVERGENT B4 ;  /* 0x0000000000047941 */ /* 0x000fea0003800200 */
.L_x_32:
[----:B------:R-:W-:Y:S05]  /*26b0*/  @!P2 BRA `(.L_x_31) ;  /* 0x000000000048a947 */ /* 0x000fea0003800000 */
[----:B-----5:R-:W-:-:S13]  /*26c0*/  ISETP.NE.AND P0, PT, R22, RZ, PT ;  /* 0x000000ff1600720c */ /* 0x020fda0003f05270 */
[----:B------:R-:W-:Y:S05]  /*26d0*/  @P0 BRA `(.L_x_31) ;  /* 0x0000000000400947 */ /* 0x000fea0003800000 */
        /* <DEDUP_REMOVED lines=16> */
.L_x_31:
[----:B------:R-:W-:Y:S05]  /*27e0*/  BSYNC.RECONVERGENT B3 ;  /* 0x0000000000037941 */ /* 0x000fea0003800200 */
.L_x_30:
[----:B------:R1:W2:Y:S08]  /*27f0*/  F2F.F64.F32 R14, R6 ;  /* 0x00000006000e7310 */ /* 0x0002b00000201800 */
[----:B------:R1:W3:Y:S02]  /*2800*/  I2F.F64 R20, R12 ;  /* 0x0000000c00147312 */ /* 0x0002e40000201c00 */
.L_x_26:
[----:B------:R-:W-:Y:S05]  /*2810*/  BSYNC.RECONVERGENT B2 ;  /* 0x0000000000027941 */ /* 0x000fea0003800200 */
.L_x_25:
[----:B------:R-:W4:Y:S01]  /*2820*/  LDL.128 R8, [R1+0xc0] ;  /* 0x0000c00001087983 */ /* 0x000f220000100c00 */
[----:B------:R-:W0:Y:S01]  /*2830*/  LDCU UR6, c[0x0][0x3a0] ;  /* 0x00007400ff0677ac */ /* 0x000e220008000800 */
[----:B------:R-:W-:Y:S02]  /*2840*/  VIADD R4, R4, 0xffffffff ;  /* 0xffffffff04047836 */ /* 0x000fe40000000000 */
[----:B-1----:R-:W-:Y:S01]  /*2850*/  IMAD.MOV.U32 R6, RZ, RZ, 0x0 ;  /* 0x00000000ff067424 */ /* 0x002fe200078e00ff */
[----:B------:R-:W-:Y:S01]  /*2860*/  UMOV UR7, 0x3fb99999 ;  /* 0x3fb9999900077882 */ /* 0x000fe20000000000 */
[----:B------:R-:W-:Y:S02]  /*2870*/  IMAD.MOV.U32 R7, RZ, RZ, 0x3fd00000 ;  /* 0x3fd00000ff077424 */ /* 0x000fe400078e00ff */
[----:B------:R-:W1:Y:S08]  /*2880*/  I2F.F64 R4, R4 ;  /* 0x0000000400047312 */ /* 0x000e700000201c00 */
[----:B0-----:R-:W0:Y:S01]  /*2890*/  F2F.F64.F32 R12, UR6 ;  /* 0x00000006000c7d10 */ /* 0x001e220008201800 */
[----:B------:R-:W-:Y:S01]  /*28a0*/  UMOV UR6, 0x9999999a ;  /* 0x9999999a00067882 */ /* 0x000fe20000000000 */
[----:B-1----:R-:W-:-:S08]  /*28b0*/  DFMA R6, R4, R6, 1 ;  /* 0x3ff000000406742b */ /* 0x002fd00000000006 */
[----:B--2---:R-:W-:Y:S02]  /*28c0*/  DMUL R6, R6, R14 ;  /* 0x0000000e06067228 */ /* 0x004fe40000000000 */
[----:B0-----:R-:W-:-:S08]  /*28d0*/  DMUL R12, R12, UR6 ;  /* 0x000000060c0c7c28 */ /* 0x001fd00008000000 */
[----:B---3--:R-:W-:-:S08]  /*28e0*/  DFMA R12, R12, R20, 1 ;  /* 0x3ff000000c0c742b */ /* 0x008fd00000000014 */
[----:B------:R-:W-:-:S06]  /*28f0*/  DMUL R6, R6, R12 ;  /* 0x0000000c06067228 */ /* 0x000fcc0000000000 */
[----:B------:R-:W4:Y:S02]  /*2900*/  F2F.F32.F64 R21, R6 ;  /* 0x0000000600157310 */ /* 0x000f240000301000 */
[----:B----4-:R-:W-:-:S13]  /*2910*/  FSETP.GEU.AND P0, PT, R11, R21, PT ;  /* 0x000000150b00720b */ /* 0x010fda0003f0e000 */
[----:B------:R-:W-:Y:S05]  /*2920*/  @P0 BRA `(.L_x_5) ;  /* 0x0000000400b80947 */ /* 0x000fea0003800000 */
[----:B------:R-:W2:Y:S01]  /*2930*/  LDL.64 R4, [R1+0xa8] ;  /* 0x0000a80001047983 */ /* 0x000ea20000100a00 */
[----:B------:R-:W-:Y:S01]  /*2940*/  BSSY.RECONVERGENT B2, `(.L_x_34) ;  /* 0x0000029000027945 */ /* 0x000fe20003800200 */
[----:B------:R-:W-:Y:S01]  /*2950*/  PLOP3.LUT P0, PT, PT, PT, PT, 0x8, 0x80 ;  /* 0x000000000080781c */ /* 0x000fe20003f0e170 */
[----:B------:R-:W-:Y:S01]  /*2960*/  IMAD.U32 R20, RZ, RZ, UR24 ;  /* 0x00000018ff147e24 */ /* 0x000fe2000f8e00ff */
[----:B--2---:R-:W-:Y:S01]  /*2970*/  FSETP.GEU.AND P2, PT, R4, R21, PT ;  /* 0x000000150400720b */ /* 0x004fe20003f4e000 */
[----:B------:R-:W-:-:S12]  /*2980*/  IMAD.MOV.U32 R4, RZ, RZ, RZ ;  /* 0x000000ffff047224 */ /* 0x000fd800078e00ff */
[----:B------:R-:W-:Y:S05]  /*2990*/  @!P2 BRA `(.L_x_35) ;  /* 0x00000000008ca947 */ /* 0x000fea0003800000 */
[----:B------:R-:W-:Y:S01]  /*29a0*/  FSETP.GEU.AND P2, PT, R5, R21, PT ;  /* 0x000000150500720b */ /* 0x000fe20003f4e000 */
[----:B------:R-:W-:Y:S02]  /*29b0*/  IMAD.MOV.U32 R4, RZ, RZ, 0x1 ;  /* 0x00000001ff047424 */ /* 0x000fe400078e00ff */
[----:B------:R-:W-:-:S10]  /*29c0*/  IMAD.U32 R20, RZ, RZ, UR23 ;  /* 0x00000017ff147e24 */ /* 0x000fd4000f8e00ff */
[----:B------:R-:W-:Y:S05]  /*29d0*/  @!P2 BRA `(.L_x_35) ;  /* 0x00000000007ca947 */ /* 0x000fea0003800000 */
[----:B------:R-:W2:Y:S01]  /*29e0*/  LDL.128 R4, [R1+0xb0] ;  /* 0x0000b00001047983 */ /* 0x000ea20000100c00 */
[----:B------:R-:W-:Y:S01]  /*29f0*/  IMAD.U32 R20, RZ, RZ, UR20 ;  /* 0x00000014ff147e24 */ /* 0x000fe2000f8e00ff */
[----:B--2---:R-:W-:Y:S01]  /*2a00*/  FSETP.GEU.AND P2, PT, R4, R21, PT ;  /* 0x000000150400720b */ /* 0x004fe20003f4e000 */
[----:B------:R-:W-:-:S12]  /*2a10*/  IMAD.MOV.U32 R4, RZ, RZ, 0x2 ;  /* 0x00000002ff047424 */ /* 0x000fd800078e00ff */
[----:B------:R-:W-:Y:S05]  /*2a20*/  @!P2 BRA `(.L_x_35) ;  /* 0x000000000068a947 */ /* 0x000fea0003800000 */
[----:B------:R-:W-:Y:S01]  /*2a30*/  FSETP.GEU.AND P2, PT, R5, R21, PT ;  /* 0x000000150500720b */ /* 0x000fe20003f4e000 */
[----:B------:R-:W-:Y:S02]  /*2a40*/  VIADD R20, R1, 0xb4 ;  /* 0x000000b401147836 */ /* 0x000fe40000000000 */
[----:B------:R-:W-:-:S10]  /*2a50*/  IMAD.MOV.U32 R4, RZ, RZ, 0x3 ;  /* 0x00000003ff047424 */ /* 0x000fd400078e00ff */
[----:B------:R-:W-:Y:S05]  /*2a60*/  @!P2 BRA `(.L_x_35) ;  /* 0x000000000058a947 */ /* 0x000fea0003800000 */
[----:B------:R-:W-:Y:S01]  /*2a70*/  FSETP.GEU.AND P2, PT, R6, R21, PT ;  /* 0x000000150600720b */ /* 0x000fe20003f4e000 */
[----:B------:R-:W-:Y:S02]  /*2a80*/  IMAD.MOV.U32 R4, RZ, RZ, 0x4 ;  /* 0x00000004ff047424 */ /* 0x000fe400078e00ff */
[----:B------:R-:W-:-:S10]  /*2a90*/  IMAD.U32 R20, RZ, RZ, UR19 ;  /* 0x00000013ff147e24 */ /* 0x000fd4000f8e00ff */
        /* <DEDUP_REMOVED lines=16> */
[----:B------:R-:W-:Y:S01]  /*2ba0*/  @P2 PLOP3.LUT P0, PT, PT, PT, PT, 0x80, 0x8 ;  /* 0x000000000008281c */ /* 0x000fe20003f0f070 */
[----:B------:R-:W-:Y:S02]  /*2bb0*/  @P2 IMAD.MOV.U32 R4, RZ, RZ, 0x9 ;  /* 0x00000009ff042424 */ /* 0x000fe400078e00ff */
[----:B------:R-:W-:-:S10]  /*2bc0*/  @P2 IMAD.U32 R20, RZ, RZ, UR21 ;  /* 0x00000015ff142e24 */ /* 0x000fd4000f8e00ff */
.L_x_35:
[----:B------:R-:W-:Y:S05]  /*2bd0*/  BSYNC.RECONVERGENT B2 ;  /* 0x0000000000027941 */ /* 0x000fea0003800200 */
.L_x_34:
[----:B------:R-:W-:Y:S04]  /*2be0*/  BSSY.RECONVERGENT B2, `(.L_x_36) ;  /* 0x000003f000027945 */ /* 0x000fe80003800200 */
[----:B------:R-:W-:Y:S05]  /*2bf0*/  @P0 BRA `(.L_x_37) ;  /* 0x0000000000f40947 */ /* 0x000fea0003800000 */
[C---:B------:R-:W-:Y:S01]  /*2c00*/  VIADD R5, R4.reuse, 0xfffffffa ;  /* 0xfffffffa04057836 */ /* 0x040fe20000000000 */
[----:B------:R-:W-:Y:S01]  /*2c10*/  IADD3 R6, PT, PT, -R4, 0x9, RZ ;  /* 0x0000000904067810 */ /* 0x000fe20007ffe1ff */
[----:B------:R-:W-:Y:S03]  /*2c20*/  BSSY.RECONVERGENT B3, `(.L_x_38) ;  /* 0x0000021000037945 */ /* 0x000fe60003800200 */
[----:B------:R-:W-:Y:S01]  /*2c30*/  ISETP.GE.U32.AND P0, PT, R5, 0x3, PT ;  /* 0x000000030500780c */ /* 0x000fe20003f06070 */
[----:B------:R-:W-:Y:S01]  /*2c40*/  IMAD.MOV.U32 R5, RZ, RZ, 0x8 ;  /* 0x00000008ff057424 */ /* 0x000fe200078e00ff */
[----:B------:R-:W-:-:S04]  /*2c50*/  LOP3.LUT R28, R6, 0x3, RZ, 0xc0, !PT ;  /* 0x00000003061c7812 */ /* 0x000fc800078ec0ff */
[----:B------:R-:W-:-:S07]  /*2c60*/  ISETP.NE.AND P2, PT, R28, RZ, PT ;  /* 0x000000ff1c00720c */ /* 0x000fce0003f45270 */
[----:B------:R-:W-:Y:S06]  /*2c70*/  @!P0 BRA `(.L_x_39) ;  /* 0x00000000006c8947 */ /* 0x000fec0003800000 */
[----:B------:R-:W-:Y:S01]  /*2c80*/  LOP3.LUT R29, R6, 0xc, RZ, 0xc0, !PT ;  /* 0x0000000c061d7812 */ /* 0x000fe200078ec0ff */
[----:B-----5:R-:W-:Y:S02]  /*2c90*/  IMAD.MOV.U32 R22, RZ, RZ, RZ ;  /* 0x000000ffff167224 */ /* 0x020fe400078e00ff */
[----:B------:R-:W-:-:S07]  /*2ca0*/  IMAD.MOV.U32 R5, RZ, RZ, 0x8 ;  /* 0x00000008ff057424 */ /* 0x000fce00078e00ff */
.L_x_40:
[----:B-1----:R-:W-:-:S05]  /*2cb0*/  LEA R23, R5, UR25, 0x3 ;  /* 0x0000001905177c11 */ /* 0x002fca000f8e18ff */
[----:B------:R-:W2:Y:S01]  /*2cc0*/  LDL.64 R14, [R23] ;  /* 0x00000000170e7983 */ /* 0x000ea20000100a00 */
[C---:B------:R-:W-:Y:S01]  /*2cd0*/  LEA R24, R5.reuse, UR24, 0x2 ;  /* 0x0000001805187c11 */ /* 0x040fe2000f8e10ff */
[----:B------:R-:W-:Y:S02]  /*2ce0*/  VIADD R6, R5, 0xfffffffe ;  /* 0xfffffffe05067836 */ /* 0x000fe40000000000 */
[----:B--2---:R0:W-:Y:S04]  /*2cf0*/  STL.64 [R23+0x8], R14 ;  /* 0x0000080e17007387 */ /* 0x0041e80000100a00 */
[----:B------:R-:W2:Y:S01]  /*2d00*/  LDL R25, [R24] ;  /* 0x0000000018197983 */ /* 0x000ea20000100800 */
[C---:B------:R-:W-:Y:S02]  /*2d10*/  LEA R27, R6.reuse, UR25, 0x3 ;  /* 0x00000019061b7c11 */ /* 0x040fe4000f8e18ff */
[----:B------:R-:W-:Y:S01]  /*2d20*/  LEA R26, R6, UR24, 0x2 ;  /* 0x00000018061a7c11 */ /* 0x000fe2000f8e10ff */
[----:B--2---:R1:W-:Y:S04]  /*2d30*/  STL [R24+0x4], R25 ;  /* 0x0000041918007387 */ /* 0x0043e80000100800 */
[----:B------:R-:W2:Y:S04]  /*2d40*/  LDL.128 R8, [R27] ;  /* 0x000000001b087983 */ /* 0x000ea80000100c00 */
[----:B--2---:R1:W-:Y:S04]  /*2d50*/  STL.64 [R23], R10 ;  /* 0x0000000a17007387 */ /* 0x0043e80000100a00 */
[----:B------:R-:W2:Y:S01]  /*2d60*/  LDL.64 R6, [R26] ;  /* 0x000000001a067983 */ /* 0x000ea20000100a00 */
[----:B0-----:R-:W-:-:S02]  /*2d70*/  IMAD.MOV.U32 R14, RZ, RZ, R8 ;  /* 0x000000ffff0e7224 */ /* 0x001fc400078e0008 */
[----:B------:R-:W-:Y:S01]  /*2d80*/  IMAD.MOV.U32 R15, RZ, RZ, R9 ;  /* 0x000000ffff0f7224 */ /* 0x000fe200078e0009 */
[----:B--2---:R1:W-:Y:S04]  /*2d90*/  STL [R24], R7 ;  /* 0x0000000718007387 */ /* 0x0043e80000100800 */
[----:B------:R-:W2:Y:S01]  /*2da0*/  LDL.64 R12, [R27+-0x8] ;  /* 0xfffff8001b0c7983 */ /* 0x000ea20000100a00 */
[----:B------:R-:W-:-:S03]  /*2db0*/  IMAD.MOV.U32 R9, RZ, RZ, R6 ;  /* 0x000000ffff097224 */ /* 0x000fc600078e0006 */
[----:B--2---:R1:W-:Y:S04]  /*2dc0*/  STL.128 [R27], R12 ;  /* 0x0000000c1b007387 */ /* 0x0043e80000100c00 */
[----:B------:R-:W2:Y:S01]  /*2dd0*/  LDL R8, [R26+-0x4] ;  /* 0xfffffc001a087983 */ /* 0x000ea20000100800 */
[----:B------:R-:W-:Y:S02]  /*2de0*/  VIADD R22, R22, 0x4 ;  /* 0x0000000416167836 */ /* 0x000fe40000000000 */
[----:B------:R-:W-:-:S03]  /*2df0*/  VIADD R5, R5, 0xfffffffc ;  /* 0xfffffffc05057836 */ /* 0x000fc60000000000 */
[----:B------:R-:W-:Y:S01]  /*2e00*/  ISETP.NE.AND P0, PT, R22, R29, PT ;  /* 0x0000001d1600720c */ /* 0x000fe20003f05270 */
[----:B--2---:R1:W-:-:S12]  /*2e10*/  STL.64 [R26], R8 ;  /* 0x000000081a007387 */ /* 0x0043d80000100a00 */
[----:B------:R-:W-:Y:S05]  /*2e20*/  @P0 BRA `(.L_x_40) ;  /* 0xfffffffc00a00947 */ /* 0x000fea000383ffff */
.L_x_39:
[----:B------:R-:W-:Y:S05]  /*2e30*/  BSYNC.RECONVERGENT B3 ;  /* 0x0000000000037941 */ /* 0x000fea0003800200 */
.L_x_38:
[----:B------:R-:W-:Y:S05]  /*2e40*/  @!P2 BRA `(.L_x_37) ;  /* 0x000000000060a947 */ /* 0x000fea0003800000 */
[----:B-1----:R-:W-:-:S05]  /*2e50*/  LEA R9, R5, UR25, 0x3 ;  /* 0x0000001905097c11 */ /* 0x002fca000f8e18ff */
[----:B------:R-:W2:Y:S01]  /*2e60*/  LDL.64 R6, [R9] ;  /* 0x0000000009067983 */ /* 0x000ea20000100a00 */
[----:B------:R-:W-:-:S03]  /*2e70*/  LEA R8, R5, UR24, 0x2 ;  /* 0x0000001805087c11 */ /* 0x000fc6000f8e10ff */
[----:B--2---:R0:W-:Y:S04]  /*2e80*/  STL.64 [R9+0x8], R6 ;  /* 0x0000080609007387 */ /* 0x0041e80000100a00 */
[----:B------:R-:W2:Y:S01]  /*2e90*/  LDL R11, [R8] ;  /* 0x00000000080b7983 */ /* 0x000ea20000100800 */
[----:B------:R-:W-:-:S03]  /*2ea0*/  ISETP.NE.AND P0, PT, R28, 0x1, PT ;  /* 0x000000011c00780c */ /* 0x000fc60003f05270 */
[----:B--2---:R0:W-:Y:S10]  /*2eb0*/  STL [R8+0x4], R11 ;  /* 0x0000040b08007387 */ /* 0x0041f40000100800 */
[----:B------:R-:W-:Y:S05]  /*2ec0*/  @!P0 BRA `(.L_x_37) ;  /* 0x0000000000408947 */ /* 0x000fea0003800000 */
[----:B------:R-:W-:-:S05]  /*2ed0*/  VIADD R10, R5, 0xffffffff ;  /* 0xffffffff050a7836 */ /* 0x000fca0000000000 */
[----:B0-----:R-:W-:-:S05]  /*2ee0*/  LEA R11, R10, UR25, 0x3 ;  /* 0x000000190a0b7c11 */ /* 0x001fca000f8e18ff */
[----:B------:R-:W2:Y:S01]  /*2ef0*/  LDL.64 R6, [R11] ;  /* 0x000000000b067983 */ /* 0x000ea20000100a00 */
[----:B------:R-:W-:-:S03]  /*2f00*/  LEA R10, R10, UR24, 0x2 ;  /* 0x000000180a0a7c11 */ /* 0x000fc6000f8e10ff */
[----:B--2---:R2:W-:Y:S04]  /*2f10*/  STL.64 [R9], R6 ;  /* 0x0000000609007387 */ /* 0x0045e80000100a00 */
[----:B------:R-:W3:Y:S01]  /*2f20*/  LDL R13, [R10] ;  /* 0x000000000a0d7983 */ /* 0x000ee20000100800 */
[----:B------:R-:W-:-:S03]  /*2f30*/  ISETP.NE.AND P0, PT, R28, 0x2, PT ;  /* 0x000000021c00780c */ /* 0x000fc60003f05270 */
[----:B---3--:R2:W-:Y:S10]  /*2f40*/  STL [R8], R13 ;  /* 0x0000000d08007387 */ /* 0x0085f40000100800 */
[----:B------:R-:W-:Y:S05]  /*2f50*/  @!P0 BRA `(.L_x_37) ;  /* 0x00000000001c8947 */ /* 0x000fea0003800000 */
[----:B------:R-:W-:-:S05]  /*2f60*/  VIADD R5, R5, 0xfffffffe ;  /* 0xfffffffe05057836 */ /* 0x000fca0000000000 */
[----:B--2---:R-:W-:-:S06]  /*2f70*/  LEA R6, R5, UR25, 0x3 ;  /* 0x0000001905067c11 */ /* 0x004fcc000f8e18ff */
[----:B------:R-:W2:Y:S01]  /*2f80*/  LDL.64 R6, [R6] ;  /* 0x0000000006067983 */ /* 0x000ea20000100a00 */
[----:B------:R-:W-:-:S03]  /*2f90*/  LEA R5, R5, UR24, 0x2 ;  /* 0x0000001805057c11 */ /* 0x000fc6000f8e10ff */
[----:B--2---:R3:W-:Y:S04]  /*2fa0*/  STL.64 [R11], R6 ;  /* 0x000000060b007387 */ /* 0x0047e80000100a00 */
[----:B------:R-:W2:Y:S04]  /*2fb0*/  LDL R5, [R5] ;  /* 0x0000000005057983 */ /* 0x000ea80000100800 */
[----:B--2---:R3:W-:Y:S02]  /*2fc0*/  STL [R10], R5 ;  /* 0x000000050a007387 */ /* 0x0047e40000100800 */
.L_x_37:
[----:B------:R-:W-:Y:S05]  /*2fd0*/  BSYNC.RECONVERGENT B2 ;  /* 0x0000000000027941 */ /* 0x000fea0003800200 */
.L_x_36:
[----:B---3--:R-:W-:-:S05]  /*2fe0*/  IMAD.U32 R5, R4, 0x8, R1 ;  /* 0x0000000804057824 */ /* 0x008fca00078e0001 */
[----:B------:R3:W-:Y:S04]  /*2ff0*/  STL.64 [R5+0xd0], R18 ;  /* 0x0000d01205007387 */ /* 0x0007e80000100a00 */
[----:B------:R3:W-:Y:S02]  /*3000*/  STL [R20], R21 ;  /* 0x0000001514007387 */ /* 0x0007e40000100800 */
.L_x_5:
[----:B------:R-:W-:Y:S05]  /*3010*/  BSYNC.RECONVERGENT B0 ;  /* 0x0000000000007941 */ /* 0x000fea0003800200 */
.L_x_4:
[----:B------:R-:W-:Y:S05]  /*3020*/  @!P1 BRA `(.L_x_41) ;  /* 0xffffffd400449947 */ /* 0x000fea000383ffff */
.L_x_3:
[----:B----4-:R-:W-:Y:S05]  /*3030*/  BSYNC.RECONVERGENT B1 ;  /* 0x0000000000017941 */ /* 0x010fea0003800200 */
.L_x_2:
[----:B------:R-:W-:-:S04]  /*3040*/  UIADD3 UR5, UPT, UPT, UR11, UR5, URZ ;  /* 0x000000050b057290 */ /* 0x000fc8000fffe0ff */
[----:B------:R-:W-:-:S09]  /*3050*/  UISETP.GE.AND UP0, UPT, UR5, UR26, UPT ;  /* 0x0000001a0500728c */ /* 0x000fd2000bf06270 */
[----:B------:R-:W-:Y:S05]  /*3060*/  BRA.U !UP0, `(.L_x_42) ;  /* 0xffffffd508087547 */ /* 0x000fea000b83ffff */
.L_x_1:
[----:B------:R-:W0:Y:S01]  /*3070*/  LDCU UR6, c[0x0][0x380] ;  /* 0x00007000ff0677ac */ /* 0x000e220008000800 */
[----:B------:R-:W-:Y:S02]  /*3080*/  UIADD3 UR5, UPT, UPT, UR4, 0x1, URZ ;  /* 0x0000000104057890 */ /* 0x000fe4000fffe0ff */
[----:B0-----:R-:W-:-:S05]  /*3090*/  UISETP.NE.AND UP0, UPT, UR4, UR6, UPT ;  /* 0x000000060400728c */ /* 0x001fca000bf05270 */
[----:B------:R-:W-:-:S04]  /*30a0*/  UMOV UR4, UR5 ;  /* 0x0000000500047c82 */ /* 0x000fc80008000000 */
[----:B------:R-:W-:Y:S05]  /*30b0*/  BRA.U UP0, `(.L_x_43) ;  /* 0xffffffd100847547 */ /* 0x000fea000b83ffff */
[----:B------:R0:W5:Y:S04]  /*30c0*/  LDL.64 R2, [R1+0xa8] ;  /* 0x0000a80001027983 */ /* 0x0001680000100a00 */
[----:B------:R0:W5:Y:S04]  /*30d0*/  LDL.128 R28, [R1+0xd0] ;  /* 0x0000d000011c7983 */ /* 0x0001680000100c00 */
[----:B-1----:R0:W5:Y:S04]  /*30e0*/  LDL.128 R24, [R1+0xe0] ;  /* 0x0000e00001187983 */ /* 0x0021680000100c00 */
[----:B---3--:R0:W5:Y:S04]  /*30f0*/  LDL.128 R16, [R1+0xf0] ;  /* 0x0000f00001107983 */ /* 0x0081680000100c00 */
[----:B--2---:R0:W5:Y:S04]  /*3100*/  LDL.128 R8, [R1+0x100] ;  /* 0x0001000001087983 */ /* 0x0041680000100c00 */
[----:B------:R0:W5:Y:S04]  /*3110*/  LDL.128 R4, [R1+0x110] ;  /* 0x0001100001047983 */ /* 0x0001680000100c00 */
[----:B-----5:R0:W5:Y:S04]  /*3120*/  LDL.128 R20, [R1+0xb0] ;  /* 0x0000b00001147983 */ /* 0x0201680000100c00 */
[----:B------:R0:W5:Y:S02]  /*3130*/  LDL.128 R12, [R1+0xc0] ;  /* 0x0000c000010c7983 */ /* 0x0001640000100c00 */
.L_x_0:
[----:B------:R-:W4:Y:S01]  /*3140*/  S2R R0, SR_TID.X ;  /* 0x0000000000007919 */ /* 0x000f220000002100 */
[----:B------:R-:W1:Y:S01]  /*3150*/  LDC.64 R32, c[0x0][0x398] ;  /* 0x0000e600ff207b82 */ /* 0x000e620000000a00 */
[----:B------:R-:W-:Y:S01]  /*3160*/  UIADD3 UR4, UPT, UPT, UR10, UR11, URZ ;  /* 0x0000000b0a047290 */ /* 0x000fe2000fffe0ff */
[----:B------:R-:W4:Y:S02]  /*3170*/  S2R R37, SR_CTAID.X ;  /* 0x0000000000257919 */ /* 0x000f240000002500 */
[----:B----4-:R-:W-:-:S04]  /*3180*/  IMAD R37, R37, UR16, R0 ;  /* 0x0000001025257c24 */ /* 0x010fc8000f8e0200 */
[----:B-1----:R-:W-:-:S05]  /*3190*/  IMAD.WIDE R34, R37, 0x4, R32 ;  /* 0x0000000425227825 */ /* 0x002fca00078e0220 */
[----:B---3--:R1:W-:Y:S02]  /*31a0*/  STG.E desc[UR12][R34.64], R2 ;  /* 0x0000000222007986 */ /* 0x0083e4000c10190c */
[----:B-1----:R-:W1:Y:S02]  /*31b0*/  LDC.64 R34, c[0x0][0x390] ;  /* 0x0000e400ff227b82 */ /* 0x002e640000000a00 */
[----:B-1----:R-:W-:-:S05]  /*31c0*/  IMAD.WIDE R36, R37, 0x8, R34 ;  /* 0x0000000825247825 */ /* 0x002fca00078e0222 */
[----:B------:R1:W-:Y:S02]  /*31d0*/  STG.E.64 desc[UR12][R36.64], R28 ;  /* 0x0000001c24007986 */ /* 0x0003e4000c101b0c */
[----:B-1----:R-:W-:Y:S01]  /*31e0*/  IMAD.U32 R37, RZ, RZ, UR4 ;  /* 0x00000004ff257e24 */ /* 0x002fe2000f8e00ff */
[----:B------:R-:W-:-:S03]  /*31f0*/  UIADD3 UR4, UPT, UPT, UR4, UR11, URZ ;  /* 0x0000000b04047290 */ /* 0x000fc6000fffe0ff */
[----:B------:R-:W-:-:S03]  /*3200*/  IMAD R37, R37, UR16, R0 ;  /* 0x0000001025257c24 */ /* 0x000fc6000f8e0200 */
[----:B------:R-:W-:Y:S01]  /*3210*/  IMAD.U32 R2, RZ, RZ, UR4 ;  /* 0x00000004ff027e24 */ /* 0x000fe2000f8e00ff */
[----:B------:R-:W-:Y:S01]  /*3220*/  UIADD3 UR4, UPT, UPT, UR4, UR11, URZ ;  /* 0x0000000b04047290 */ /* 0x000fe2000fffe0ff */
[----:B------:R-:W-:-:S04]  /*3230*/  IMAD.WIDE R28, R37, 0x4, R32 ;  /* 0x00000004251c7825 */ /* 0x000fc800078e0220 */
[----:B------:R-:W-:Y:S01]  /*3240*/  IMAD.WIDE R36, R37, 0x8, R34 ;  /* 0x0000000825247825 */ /* 0x000fe200078e0222 */
[----:B------:R-:W-:Y:S04]  /*3250*/  STG.E desc[UR12][R28.64], R3 ;  /* 0x000000031c007986 */ /* 0x000fe8000c10190c */
[----:B------:R1:W-:Y:S02]  /*3260*/  STG.E.64 desc[UR12][R36.64], R30 ;  /* 0x0000001e24007986 */ /* 0x0003e4000c101b0c */
[----:B-1----:R-:W-:Y:S01]  /*3270*/  IMAD.U32 R37, RZ, RZ, UR4 ;  /* 0x00000004ff257e24 */ /* 0x002fe2000f8e00ff */
[----:B------:R-:W-:Y:S01]  /*3280*/  UIADD3 UR4, UPT, UPT, UR4, UR11, URZ ;  /* 0x0000000b04047290 */ /* 0x000fe2000fffe0ff */
[--C-:B------:R-:W-:Y:S02]  /*3290*/  IMAD R31, R2, UR16, R0.reuse ;  /* 0x00000010021f7c24 */ /* 0x100fe4000f8e0200 */
[----:B------:R-:W-:Y:S01]  /*32a0*/  IMAD R37, R37, UR16, R0 ;  /* 0x0000001025257c24 */ /* 0x000fe2000f8e0200 */
[----:B------:R-:W-:Y:S01]  /*32b0*/  UIADD3 UR5, UPT, UPT, UR4, UR11, URZ ;  /* 0x0000000b04057290 */ /* 0x000fe2000fffe0ff */
[----:B------:R-:W-:-:S04]  /*32c0*/  IMAD.WIDE R2, R31, 0x4, R32 ;  /* 0x000000041f027825 */ /* 0x000fc800078e0220 */
[----:B------:R-:W-:Y:S01]  /*32d0*/  IMAD.WIDE R28, R31, 0x8, R34 ;  /* 0x000000081f1c7825 */ /* 0x000fe200078e0222 */
[----:B-----5:R1:W-:Y:S03]  /*32e0*/  STG.E desc[UR12][R2.64], R20 ;  /* 0x0000001402007986 */ /* 0x0203e6000c10190c */
[----:B------:R-:W-:Y:S01]  /*32f0*/  IMAD.U32 R36, RZ, RZ, UR4 ;  /* 0x00000004ff247e24 */ /* 0x000fe2000f8e00ff */
[----:B------:R-:W-:Y:S01]  /*3300*/  UIADD3 UR4, UPT, UPT, UR5, UR11, URZ ;  /* 0x0000000b05047290 */ /* 0x000fe2000fffe0ff */
[----:B------:R3:W-:Y:S01]  /*3310*/  STG.E.64 desc[UR12][R28.64], R24 ;  /* 0x000000181c007986 */ /* 0x0007e2000c101b0c */
[----:B------:R-:W-:Y:S02]  /*3320*/  IMAD.WIDE R30, R37, 0x4, R32 ;  /* 0x00000004251e7825 */ /* 0x000fe400078e0220 */
[----:B------:R-:W-:-:S03]  /*3330*/  UIADD3 UR6, UPT, UPT, UR4, UR11, URZ ;  /* 0x0000000b04067290 */ /* 0x000fc6000fffe0ff */
[----:B------:R4:W-:Y:S01]  /*3340*/  STG.E desc[UR12][R30.64], R21 ;  /* 0x000000151e007986 */ /* 0x0009e2000c10190c */
[----:B-1----:R-:W-:Y:S01]  /*3350*/  IMAD.U32 R20, RZ, RZ, UR5 ;  /* 0x00000005ff147e24 */ /* 0x002fe2000f8e00ff */
[----:B------:R-:W-:Y:S01]  /*3360*/  UIADD3 UR5, UPT, UPT, UR6, UR11, URZ ;  /* 0x0000000b06057290 */ /* 0x000fe2000fffe0ff */
[----:B---3--:R-:W-:Y:S02]  /*3370*/  IMAD R25, R36, UR16, R0 ;  /* 0x0000001024197c24 */ /* 0x008fe4000f8e0200 */
[----:B------:R-:W-:-:S04]  /*3380*/  IMAD.WIDE R36, R37, 0x8, R34 ;  /* 0x0000000825247825 */ /* 0x000fc800078e0222 */
[----:B------:R-:W-:Y:S01]  /*3390*/  IMAD.WIDE R2, R25, 0x4, R32 ;  /* 0x0000000419027825 */ /* 0x000fe200078e0220 */
[----:B------:R-:W-:Y:S03]  /*33a0*/  STG.E.64 desc[UR12][R36.64], R26 ;  /* 0x0000001a24007986 */ /* 0x000fe6000c101b0c */
[----:B------:R-:W-:Y:S01]  /*33b0*/  IMAD.U32 R24, RZ, RZ, UR4 ;  /* 0x00000004ff187e24 */ /* 0x000fe2000f8e00ff */
[----:B------:R1:W-:Y:S01]  /*33c0*/  STG.E desc[UR12][R2.64], R22 ;  /* 0x0000001602007986 */ /* 0x0003e2000c10190c */
[----:B------:R-:W-:Y:S01]  /*33d0*/  UIADD3 UR4, UPT, UPT, UR5, UR11, URZ ;  /* 0x0000000b05047290 */ /* 0x000fe2000fffe0ff */
[--C-:B------:R-:W-:Y:S02]  /*33e0*/  IMAD R29, R20, UR16, R0.reuse ;  /* 0x00000010141d7c24 */ /* 0x100fe4000f8e0200 */
[----:B------:R-:W-:Y:S02]  /*33f0*/  IMAD R24, R24, UR16, R0 ;  /* 0x0000001018187c24 */ /* 0x000fe4000f8e0200 */
[----:B----4-:R-:W-:-:S02]  /*3400*/  IMAD.U32 R31, RZ, RZ, UR5 ;  /* 0x00000005ff1f7e24 */ /* 0x010fc4000f8e00ff */
[----:B------:R-:W-:-:S04]  /*3410*/  IMAD.WIDE R20, R29, 0x4, R32 ;  /* 0x000000041d147825 */ /* 0x000fc800078e0220 */
[----:B-1----:R-:W-:-:S04]  /*3420*/  IMAD.WIDE R2, R25, 0x8, R34 ;  /* 0x0000000819027825 */ /* 0x002fc800078e0222 */
[----:B------:R-:W-:Y:S01]  /*3430*/  IMAD.U32 R25, RZ, RZ, UR6 ;  /* 0x00000006ff197e24 */ /* 0x000fe2000f8e00ff */
[----:B------:R1:W-:Y:S01]  /*3440*/  STG.E.64 desc[UR12][R2.64], R16 ;  /* 0x0000001002007986 */ /* 0x0003e2000c101b0c */
[----:B------:R-:W-:Y:S02]  /*3450*/  IMAD.U32 R28, RZ, RZ, UR4 ;  /* 0x00000004ff1c7e24 */ /* 0x000fe4000f8e00ff */
[----:B------:R-:W-:Y:S01]  /*3460*/  IMAD R25, R25, UR16, R0 ;  /* 0x0000001019197c24 */ /* 0x000fe2000f8e0200 */
[----:B------:R-:W-:Y:S01]  /*3470*/  STG.E desc[UR12][R20.64], R23 ;  /* 0x0000001714007986 */ /* 0x000fe2000c10190c */
[----:B------:R-:W-:-:S04]  /*3480*/  IMAD.WIDE R26, R29, 0x8, R34 ;  /* 0x000000081d1a7825 */ /* 0x000fc800078e0222 */
[----:B------:R-:W-:Y:S01]  /*3490*/  IMAD R29, R31, UR16, R0 ;  /* 0x000000101f1d7c24 */ /* 0x000fe2000f8e0200 */
[----:B------:R3:W-:Y:S01]  /*34a0*/  STG.E.64 desc[UR12][R26.64], R18 ;  /* 0x000000121a007986 */ /* 0x0007e2000c101b0c */
[----:B------:R-:W-:-:S04]  /*34b0*/  IMAD.WIDE R36, R24, 0x4, R32 ;  /* 0x0000000418247825 */ /* 0x000fc800078e0220 */
[----:B-1----:R-:W-:Y:S01]  /*34c0*/  IMAD.WIDE R16, R24, 0x8, R34 ;  /* 0x0000000818107825 */ /* 0x002fe200078e0222 */
[----:B------:R-:W-:Y:S03]  /*34d0*/  STG.E desc[UR12][R36.64], R12 ;  /* 0x0000000c24007986 */ /* 0x000fe6000c10190c */
[----:B------:R-:W-:Y:S01]  /*34e0*/  IMAD R31, R28, UR16, R0 ;  /* 0x000000101c1f7c24 */ /* 0x000fe2000f8e0200 */
[----:B------:R-:W-:Y:S01]  /*34f0*/  STG.E.64 desc[UR12][R16.64], R8 ;  /* 0x0000000810007986 */ /* 0x000fe2000c101b0c */
[----:B------:R-:W-:-:S04]  /*3500*/  IMAD.WIDE R2, R25, 0x4, R32 ;  /* 0x0000000419027825 */ /* 0x000fc800078e0220 */
[----:B------:R-:W-:Y:S01]  /*3510*/  IMAD.WIDE R24, R25, 0x8, R34 ;  /* 0x0000000819187825 */ /* 0x000fe200078e0222 */
[----:B------:R-:W-:Y:S03]  /*3520*/  STG.E desc[UR12][R2.64], R13 ;  /* 0x0000000d02007986 */ /* 0x000fe6000c10190c */
[C---:B---3--:R-:W-:Y:S01]  /*3530*/  IMAD.WIDE R18, R29.reuse, 0x4, R32 ;  /* 0x000000041d127825 */ /* 0x048fe200078e0220 */
[----:B------:R-:W-:Y:S03]  /*3540*/  STG.E.64 desc[UR12][R24.64], R10 ;  /* 0x0000000a18007986 */ /* 0x000fe6000c101b0c */
[----:B------:R-:W-:Y:S01]  /*3550*/  IMAD.WIDE R28, R29, 0x8, R34 ;  /* 0x000000081d1c7825 */ /* 0x000fe200078e0222 */
[----:B------:R-:W-:Y:S03]  /*3560*/  STG.E desc[UR12][R18.64], R14 ;  /* 0x0000000e12007986 */ /* 0x000fe6000c10190c */
[C---:B------:R-:W-:Y:S01]  /*3570*/  IMAD.WIDE R32, R31.reuse, 0x4, R32 ;  /* 0x000000041f207825 */ /* 0x040fe200078e0220 */
[----:B------:R-:W-:Y:S03]  /*3580*/  STG.E.64 desc[UR12][R28.64], R4 ;  /* 0x000000041c007986 */ /* 0x000fe6000c101b0c */
[----:B------:R-:W-:Y:S01]  /*3590*/  IMAD.WIDE R34, R31, 0x8, R34 ;  /* 0x000000081f227825 */ /* 0x000fe200078e0222 */
[----:B------:R-:W-:Y:S04]  /*35a0*/  STG.E desc[UR12][R32.64], R15 ;  /* 0x0000000f20007986 */ /* 0x000fe8000c10190c */
[----:B------:R-:W-:Y:S01]  /*35b0*/  STG.E.64 desc[UR12][R34.64], R6 ;  /* 0x0000000622007986 */ /* 0x000fe2000c101b0c */
[----:B------:R-:W-:Y:S05]  /*35c0*/  EXIT ;  /* 0x000000000000794d */ /* 0x000fea0003800000 */
.L_x_44:
[----:B------:R-:W-:-:S00]  /*35d0*/  BRA `(.L_x_44) ;  /* 0xfffffffc00fc7947 */ /* 0x000fc0000383ffff */
[----:B------:R-:W-:-:S00]  /*35e0*/  NOP ;  /* 0x0000000000007918 */ /* 0x000fc00000000000 */
        /* <DEDUP_REMOVED lines=9> */
.L_x_115:


//--------------------- .text._Z19simulate_all_kerneliPKiPxPfffS0_PiS0_S0_ --------------------------
	.section	.text._Z19simulate_all_kerneliPKiPxPfffS0_PiS0_S0_,"ax",@progbits
	.align	128
        .global         _Z19simulate_all_kerneliPKiPxPfffS0_PiS0_S0_
        .type           _Z19simulate_all_kerneliPKiPxPfffS0_PiS0_S0_,@function
        .size           _Z19simulate_all_kerneliPKiPxPfffS0_PiS0_S0_,(.L_x_116 - _Z19simulate_all_kerneliPKiPxPfffS0_PiS0_S0_)
        .other          _Z19simulate_all_kerneliPKiPxPfffS0_PiS0_S0_,@"STO_CUDA_ENTRY STV_DEFAULT"
_Z19simulate_all_kerneliPKiPxPfffS0_PiS0_S0_:
.text._Z19simulate_all_kerneliPKiPxPfffS0_PiS0_S0_:
[----:B------:R-:W0:Y:S01]  /*0000*/  LDC R1, c[0x0][0x37c] ;  /* 0x0000df00ff017b82 */ /* 0x000e220000000800 */
[----:B------:R-:W1:Y:S01]  /*0010*/  LDCU UR4, c[0x0][0x380] ;  /* 0x00007000ff0477ac */ /* 0x000e620008000800 */
[----:B0-----:R-:W-:Y:S01]  /*0020*/  VIADD R1, R1, 0xfffffec0 ;  /* 0xfffffec001017836 */ /* 0x001fe20000000000 */
[----:B------:R-:W-:Y:S02]  /*0030*/  CS2R R2, SRZ ;  /* 0x0000000000027805 */ /* 0x000fe4000001ff00 */
[----:B------:R-:W-:Y:S02]  /*0040*/  CS2R R6, SRZ ;  /* 0x0000000000067805 */ /* 0x000fe4000001ff00 */
[----:B------:R-:W-:Y:S02]  /*0050*/  CS2R R4, SRZ ;  /* 0x0000000000047805 */ /* 0x000fe4000001ff00 */
[----:B------:R-:W-:Y:S01]  /*0060*/  CS2R R10, SRZ ;  /* 0x00000000000a7805 */ /* 0x000fe2000001ff00 */
[----:B------:R0:W-:Y:S01]  /*0070*/  STL.128 [R1+0xe0], RZ ;  /* 0x0000e0ff01007387 */ /* 0x0001e20000100c00 */
[----:B------:R-:W-:-:S02]  /*0080*/  R2UR UR19, R1 ;  /* 0x00000000011372ca */ /* 0x000fc400000e0000 */
[----:B------:R-:W-:Y:S02]  /*0090*/  CS2R R8, SRZ ;  /* 0x0000000000087805 */ /* 0x000fe4000001ff00 */
[----:B------:R-:W-:Y:S01]  /*00a0*/  CS2R R18, SRZ ;  /* 0x0000000000127805 */ /* 0x000fe2000001ff00 */
[----:B------:R0:W-:Y:S01]  /*00b0*/  STL.64 [R1+0xb8], RZ ;  /* 0x0000b8ff01007387 */ /* 0x0001e20000100a00 */
[----:B------:R-:W-:Y:S02]  /*00c0*/  CS2R R16, SRZ ;  /* 0x0000000000107805 */ /* 0x000fe4000001ff00 */
[----:B------:R-:W-:Y:S02]  /*00d0*/  CS2R R26, SRZ ;  /* 0x00000000001a7805 */ /* 0x000fe4000001ff00 */
[----:B------:R-:W-:Y:S01]  /*00e0*/  CS2R R24, SRZ ;  /* 0x0000000000187805 */ /* 0x000fe2000001ff00 */
[----:B------:R0:W-:Y:S01]  /*00f0*/  STL.128 [R1+0xf0], RZ ;  /* 0x0000f0ff01007387 */ /* 0x0001e20000100c00 */
[----:B------:R-:W-:-:S02]  /*0100*/  CS2R R30, SRZ ;  /* 0x00000000001e7805 */ /* 0x000fc4000001ff00 */
[----:B------:R-:W-:Y:S02]  /*0110*/  CS2R R28, SRZ ;  /* 0x00000000001c7805 */ /* 0x000fe4000001ff00 */
[----:B------:R-:W-:Y:S01]  /*0120*/  CS2R R14, SRZ ;  /* 0x00000000000e7805 */ /* 0x000fe2000001ff00 */
[----:B------:R0:W-:Y:S01]  /*0130*/  STL.64 [R1+0xc0], RZ ;  /* 0x0000c0ff01007387 */ /* 0x0001e20000100a00 */
[----:B-1----:R-:W-:Y:S01]  /*0140*/  UISETP.GE.AND UP0, UPT, UR4, URZ, UPT ;  /* 0x000000ff0400728c */ /* 0x002fe2000bf06270 */
[----:B------:R-:W-:Y:S02]  /*0150*/  CS2R R12, SRZ ;  /* 0x00000000000c7805 */ /* 0x000fe4000001ff00 */
[----:B------:R-:W-:Y:S01]  /*0160*/  CS2R R22, SRZ ;  /* 0x0000000000167805 */ /* 0x000fe2000001ff00 */
[----:B------:R0:W-:Y:S01]  /*0170*/  STL.128 [R1+0x100], RZ ;  /* 0x000100ff01007387 */ /* 0x0001e20000100c00 */
[----:B------:R-:W-:Y:S01]  /*0180*/  CS2R R20, SRZ ;  /* 0x0000000000147805 */ /* 0x000fe2000001ff00 */
[----:B------:R-:W1:Y:S02]  /*0190*/  LDCU.64 UR12, c[0x0][0x358] ;  /* 0x00006b00ff0c77ac */ /* 0x000e640008000a00 */
[----:B------:R0:W-:Y:S04]  /*01a0*/  STL.64 [R1+0xc8], RZ ;  /* 0x0000c8ff01007387 */ /* 0x0001e80000100a00 */
[----:B------:R0:W-:Y:S04]  /*01b0*/  STL.128 [R1+0x110], RZ ;  /* 0x000110ff01007387 */ /* 0x0001e80000100c00 */
[----:B------:R0:W-:Y:S04]  /*01c0*/  STL.64 [R1+0xd0], RZ ;  /* 0x0000d0ff01007387 */ /* 0x0001e80000100a00 */
[----:B------:R0:W-:Y:S04]  /*01d0*/  STL.128 [R1+0x120], RZ ;  /* 0x000120ff01007387 */ /* 0x0001e80000100c00 */
[----:B------:R0:W-:Y:S01]  /*01e0*/  STL.64 [R1+0xd8], RZ ;  /* 0x0000d8ff01007387 */ /* 0x0001e20000100a00 */
[----:B-1----:R-:W-:Y:S05]  /*01f0*/  BRA.U !UP0, `(.L_x_45) ;  /* 0x0000005d08947547 */ /* 0x002fea000b800000 */
[----:B------:R-:W1:Y:S01]  /*0200*/  S2UR UR10, SR_CTAID.X ;  /* 0x00000000000a79c3 */ /* 0x000e620000002500 */
[----:B------:R-:W-:Y:S02]  /*0210*/  UIADD3 UR16, UPT, UPT, UR19, 0xb8, URZ ;  /* 0x000000b813107890 */ /* 0x000fe4000fffe0ff */
[----:B------:R-:W-:Y:S02]  /*0220*/  UIADD3 UR17, UPT, UPT, UR19, 0xe0, URZ ;  /* 0x000000e013117890 */ /* 0x000fe4000fffe0ff */
[----:B------:R-:W-:Y:S01]  /*0230*/  UIADD3 UR11, UPT, UPT, UR19, 0x80, URZ ;  /* 0x00000080130b7890 */ /* 0x000fe2000fffe0ff */
[----:B------:R-:W-:-:S11]  /*0240*/  UMOV UR4, URZ ;  /* 0x000000ff00047c82 */ /* 0x000fd60008000000 */
.L_x_113:
[----:B--2---:R-:W2:Y:S02]  /*0250*/  LDCU UR5, c[0x0][0x380] ;  /* 0x00007000ff0577ac */ /* 0x004ea40008000800 */
[----:B--2---:R-:W-:-:S04]  /*0260*/  UIADD3 UR5, UPT, UPT, -UR4, UR5, URZ ;  /* 0x0000000504057290 */ /* 0x004fc8000fffe1ff */
[----:B------:R-:W-:-:S04]  /*0270*/  UISETP.GT.AND UP0, UPT, UR5, 0x15, UPT ;  /* 0x000000150500788c */ /* 0x000fc8000bf04270 */
[----:B------:R-:W-:-:S09]  /*0280*/  UISETP.GT.U32.OR UP0, UPT, UR4, 0x15, UP0 ;  /* 0x000000150400788c */ /* 0x000fd20008704470 */
[----:B-1----:R-:W-:Y:S05]  /*0290*/  BRA.U UP0, `(.L_x_46) ;  /* 0x0000005d00387547 */ /* 0x002fea000b800000 */
[----:B------:R-:W2:Y:S02]  /*02a0*/  LDCU.64 UR8, c[0x0][0x388] ;  /* 0x00007100ff0877ac */ /* 0x000ea40008000a00 */
[----:B--2---:R-:W-:-:S06]  /*02b0*/  UIMAD.WIDE.U32 UR6, UR4, 0x4, UR8 ;  /* 0x00000004040678a5 */ /* 0x004fcc000f8e0008 */
[----:B------:R-:W-:Y:S02]  /*02c0*/  IMAD.U32 R2, RZ, RZ, UR6 ;  /* 0x00000006ff027e24 */ /* 0x000fe4000f8e00ff */
[----:B------:R-:W-:-:S05]  /*02d0*/  IMAD.U32 R3, RZ, RZ, UR7 ;  /* 0x00000007ff037e24 */ /* 0x000fca000f8e00ff */
[----:B------:R-:W2:Y:S02]  /*02e0*/  LDG.E.CONSTANT R2, desc[UR12][R2.64] ;  /* 0x0000000c02027981 */ /* 0x000ea4000c1e9900 */
[----:B--2---:R-:W-:-:S13]  /*02f0*/  R2UR UR18, R2 ;  /* 0x00000000021272ca */ /* 0x004fda00000e0000 */
[----:B-1----:R-:W-:-:S09]  /*0300*/  UISETP.GE.AND UP0, UPT, UR10, UR18, UPT ;  /* 0x000000120a00728c */ /* 0x002fd2000bf06270 */
[----:B------:R-:W-:Y:S05]  /*0310*/  BRA.U UP0, `(.L_x_46) ;  /* 0x0000005d00187547 */ /* 0x000fea000b800000 */
[----:B------:R-:W1:Y:S01]  /*0320*/  LDCU.64 UR6, c[0x0][0x3a8] ;  /* 0x00007500ff0677ac */ /* 0x000e620008000a00 */
[----:B------:R-:W-:Y:S02]  /*0330*/  UIMAD.WIDE UR8, UR5, 0x4, UR8 ;  /* 0x00000004050878a5 */ /* 0x000fe4000f8e0208 */
[----:B-1----:R-:W-:-:S06]  /*0340*/  UIMAD.WIDE.U32 UR14, UR4, 0x4, UR6 ;  /* 0x00000004040e78a5 */ /* 0x002fcc000f8e0006 */
[----:B------:R-:W-:Y:S02]  /*0350*/  IMAD.U32 R2, RZ, RZ, UR14 ;  /* 0x0000000eff027e24 */ /* 0x000fe4000f8e00ff */
[----:B------:R-:W-:Y:S01]  /*0360*/  IMAD.U32 R3, RZ, RZ, UR15 ;  /* 0x0000000fff037e24 */ /* 0x000fe2000f8e00ff */
[----:B------:R-:W-:-:S04]  /*0370*/  UIMAD.WIDE UR6, UR5, 0x4, UR6 ;  /* 0x00000004050678a5 */ /* 0x000fc8000f8e0206 */
[----:B------:R-:W2:Y:S01]  /*0380*/  LDG.E.CONSTANT R2, desc[UR12][R2.64] ;  /* 0x0000000c02027981 */ /* 0x000ea2000c1e9900 */
[----:B------:R-:W-:Y:S02]  /*0390*/  IMAD.U32 R14, RZ, RZ, UR8 ;  /* 0x00000008ff0e7e24 */ /* 0x000fe4000f8e00ff */
[----:B------:R-:W-:Y:S02]  /*03a0*/  IMAD.U32 R12, RZ, RZ, UR6 ;  /* 0x00000006ff0c7e24 */ /* 0x000fe4000f8e00ff */
[----:B------:R-:W-:Y:S02]  /*03b0*/  IMAD.U32 R15, RZ, RZ, UR9 ;  /* 0x00000009ff0f7e24 */ /* 0x000fe4000f8e00ff */
[----:B------:R-:W-:-:S03]  /*03c0*/  IMAD.U32 R13, RZ, RZ, UR7 ;  /* 0x00000007ff0d7e24 */ /* 0x000fc6000f8e00ff */
[----:B------:R1:W5:Y:S04]  /*03d0*/  LDG.E.CONSTANT R14, desc[UR12][R14.64] ;  /* 0x0000000c0e0e7981 */ /* 0x000368000c1e9900 */
[----:B------:R1:W5:Y:S01]  /*03e0*/  LDG.E.CONSTANT R12, desc[UR12][R12.64] ;  /* 0x0000000c0c0c7981 */ /* 0x000362000c1e9900 */
[----:B------:R-:W-:Y:S01]  /*03f0*/  UMOV UR5, UR10 ;  /* 0x0000000a00057c82 */ /* 0x000fe20008000000 */
[----:B-12---:R-:W-:-:S15]  /*0400*/  R2UR UR9, R2 ;  /* 0x00000000020972ca */ /* 0x006fde00000e0000 */
.L_x_112:
[----:B-1----:R-:W1:Y:S01]  /*0410*/  S2R R9, SR_TID.X ;  /* 0x0000000000097919 */ /* 0x002e620000002100 */
[----:B------:R-:W-:Y:S01]  /*0420*/  BSSY.RECONVERGENT B4, `(.L_x_47) ;  /* 0x00005b0000047945 */ /* 0x000fe20003800200 */
[----:B-1---5:R-:W-:-:S13]  /*0430*/  ISETP.GE.AND P0, PT, R9, R14, PT ;  /* 0x0000000e0900720c */ /* 0x022fda0003f06270 */
[----:B--2---:R-:W-:Y:S05]  /*0440*/  @P0 BRA `(.L_x_48) ;  /* 0x0000005800b40947 */ /* 0x004fea0003800000 */
[----:B------:R-:W1:Y:S01]  /*0450*/  LDCU.64 UR6, c[0x0][0x3b0] ;  /* 0x00007600ff0677ac */ /* 0x000e620008000a00 */
[----:B------:R-:W-:-:S04]  /*0460*/  UIADD3 UR8, UPT, UPT, UR9, UR5, URZ ;  /* 0x0000000509087290 */ /* 0x000fc8000fffe0ff */
[----:B-1----:R-:W-:-:S06]  /*0470*/  UIMAD.WIDE UR6, UR8, 0x4, UR6 ;  /* 0x00000004080678a5 */ /* 0x002fcc000f8e0206 */
[----:B------:R-:W-:Y:S02]  /*0480*/  IMAD.U32 R10, RZ, RZ, UR6 ;  /* 0x00000006ff0a7e24 */ /* 0x000fe4000f8e00ff */
[----:B------:R-:W-:-:S05]  /*0490*/  IMAD.U32 R11, RZ, RZ, UR7 ;  /* 0x00000007ff0b7e24 */ /* 0x000fca000f8e00ff */
[----:B------:R1:W5:Y:S02]  /*04a0*/  LDG.E R10, desc[UR12][R10.64] ;  /* 0x0000000c0a0a7981 */ /* 0x000364000c1e1900 */
.L_x_111:
[----:B--2---:R-:W2:Y:S01]  /*04b0*/  LDC.64 R2, c[0x0][0x3b0] ;  /* 0x0000ec00ff027b82 */ /* 0x004ea20000000a00 */
[----:B------:R-:W-:Y:S01]  /*04c0*/  IMAD.IADD R5, R12, 0x1, R9 ;  /* 0x000000010c057824 */ /* 0x000fe200078e0209 */
[----:B------:R-:W3:Y:S03]  /*04d0*/  LDCU.64 UR6, c[0x0][0x3b8] ;  /* 0x00007700ff0677ac */ /* 0x000ee60008000a00 */
[----:B--2---:R-:W-:-:S05]  /*04e0*/  IMAD.WIDE R2, R5, 0x4, R2 ;  /* 0x0000000405027825 */ /* 0x004fca00078e0202 */
[----:B------:R-:W2:Y:S01]  /*04f0*/  LDG.E R8, desc[UR12][R2.64] ;  /* 0x0000000c02087981 */ /* 0x000ea2000c1e1900 */
[----:B-----5:R-:W-:-:S04]  /*0500*/  IMAD.WIDE R4, R10, 0x200000, RZ ;  /* 0x002000000a047825 */ /* 0x020fc800078e02ff */
[----:B--2---:R-:W-:Y:S01]  /*0510*/  IMAD.SHL.U32 R0, R8, 0x4, RZ ;  /* 0x0000000408007824 */ /* 0x004fe200078e00ff */
[----:B------:R-:W-:Y:S02]  /*0520*/  SHF.R.S32.HI R13, RZ, 0x1f, R8 ;  /* 0x0000001fff0d7819 */ /* 0x000fe40000011408 */
[----:B------:R-:W-:Y:S02]  /*0530*/  LOP3.LUT R15, R4, R8, RZ, 0xfc, !PT ;  /* 0x00000008040f7212 */ /* 0x000fe400078efcff */
[----:B------:R-:W-:Y:S02]  /*0540*/  LOP3.LUT R0, R0, 0x3fc, RZ, 0xc0, !PT ;  /* 0x000003fc00007812 */ /* 0x000fe400078ec0ff */
[----:B------:R-:W-:Y:S02]  /*0550*/  LOP3.LUT R20, R5, R13, RZ, 0xfc, !PT ;  /* 0x0000000d05147212 */ /* 0x000fe400078efcff */
[----:B---3--:R-:W-:Y:S02]  /*0560*/  IADD3 R6, P0, PT, R0, UR6, RZ ;  /* 0x0000000600067c10 */ /* 0x008fe4000ff1e0ff */
[----:B------:R-:W-:-:S02]  /*0570*/  SHF.R.U64 R0, R8, 0x6, R13 ;  /* 0x0000000608007819 */ /* 0x000fc4000000120d */
[C-C-:B------:R-:W-:Y:S01]  /*0580*/  SHF.R.U64 R4, R15.reuse, 0xe, R20.reuse ;  /* 0x0000000e0f047819 */ /* 0x140fe20000001214 */
[----:B------:R-:W-:Y:S01]  /*0590*/  IMAD.X R7, RZ, RZ, UR7, P0 ;  /* 0x00000007ff077e24 */ /* 0x000fe200080e06ff */
[----:B------:R-:W-:Y:S02]  /*05a0*/  LOP3.LUT R2, R0, 0x3fc, RZ, 0xc0, !PT ;  /* 0x000003fc00027812 */ /* 0x000fe400078ec0ff */
[C-C-:B------:R-:W-:Y:S02]  /*05b0*/  SHF.R.U64 R5, R15.reuse, 0x16, R20.reuse ;  /* 0x000000160f057819 */ /* 0x140fe40000001214 */
[----:B------:R-:W-:Y:S01]  /*05c0*/  IADD3 R2, P0, PT, R2, UR6, RZ ;  /* 0x0000000602027c10 */ /* 0x000fe2000ff1e0ff */
[----:B------:R2:W3:Y:S01]  /*05d0*/  LDG.E.CONSTANT R0, desc[UR12][R6.64] ;  /* 0x0000000c06007981 */ /* 0x0004e2000c1e9900 */
[----:B------:R-:W-:Y:S02]  /*05e0*/  SHF.R.U64 R16, R15, 0x1e, R20 ;  /* 0x0000001e0f107819 */ /* 0x000fe40000001214 */
[----:B------:R-:W-:Y:S01]  /*05f0*/  LOP3.LUT R4, R4, 0x3fc, RZ, 0xc0, !PT ;  /* 0x000003fc04047812 */ /* 0x000fe200078ec0ff */
[----:B------:R-:W-:Y:S01]  /*0600*/  IMAD.X R3, RZ, RZ, UR7, P0 ;  /* 0x00000007ff037e24 */ /* 0x000fe200080e06ff */
[----:B------:R-:W-:-:S02]  /*0610*/  LOP3.LUT R5, R5, 0x3fc, RZ, 0xc0, !PT ;  /* 0x000003fc05057812 */ /* 0x000fc400078ec0ff */
[----:B------:R-:W-:Y:S02]  /*0620*/  SHF.R.U32.HI R18, RZ, 0x6, R20 ;  /* 0x00000006ff127819 */ /* 0x000fe40000011614 */
[----:B------:R-:W-:Y:S01]  /*0630*/  LOP3.LUT R16, R16, 0x3fc, RZ, 0xc0, !PT ;  /* 0x000003fc10107812 */ /* 0x000fe200078ec0ff */
[----:B------:R-:W3:Y:S01]  /*0640*/  LDG.E.CONSTANT R3, desc[UR12][R2.64] ;  /* 0x0000000c02037981 */ /* 0x000ee2000c1e9900 */
[----:B------:R-:W-:Y:S02]  /*0650*/  IADD3 R4, P0, PT, R4, UR6, RZ ;  /* 0x0000000604047c10 */ /* 0x000fe4000ff1e0ff */
[----:B--2---:R-:W-:Y:S02]  /*0660*/  IADD3 R6, P1, PT, R5, UR6, RZ ;  /* 0x0000000605067c10 */ /* 0x004fe4000ff3e0ff */
[----:B------:R-:W-:Y:S01]  /*0670*/  LOP3.LUT R18, R18, 0x3fc, RZ, 0xc0, !PT ;  /* 0x000003fc12127812 */ /* 0x000fe200078ec0ff */
[----:B------:R-:W-:Y:S01]  /*0680*/  IMAD.X R5, RZ, RZ, UR7, P0 ;  /* 0x00000007ff057e24 */ /* 0x000fe200080e06ff */
[----:B------:R-:W-:Y:S01]  /*0690*/  IADD3 R16, P2, PT, R16, UR6, RZ ;  /* 0x0000000610107c10 */ /* 0x000fe2000ff5e0ff */
[----:B------:R-:W-:Y:S01]  /*06a0*/  IMAD.X R7, RZ, RZ, UR7, P1 ;  /* 0x00000007ff077e24 */ /* 0x000fe200088e06ff */
[----:B------:R-:W-:Y:S01]  /*06b0*/  IADD3 R18, P0, PT, R18, UR6, RZ ;  /* 0x0000000612127c10 */ /* 0x000fe2000ff1e0ff */
[----:B------:R-:W2:Y:S01]  /*06c0*/  LDCU UR6, c[0x0][0x380] ;  /* 0x00007000ff0677ac */ /* 0x000ea20008000800 */
[----:B------:R-:W3:Y:S01]  /*06d0*/  LDG.E.CONSTANT R4, desc[UR12][R4.64] ;  /* 0x0000000c04047981 */ /* 0x000ee2000c1e9900 */
[----:B------:R-:W-:-:S02]  /*06e0*/  IMAD.X R17, RZ, RZ, UR7, P2 ;  /* 0x00000007ff117e24 */ /* 0x000fc400090e06ff */
[----:B------:R-:W-:Y:S01]  /*06f0*/  IMAD.X R19, RZ, RZ, UR7, P0 ;  /* 0x00000007ff137e24 */ /* 0x000fe200080e06ff */
[----:B------:R-:W4:Y:S04]  /*0700*/  LDG.E.CONSTANT R7, desc[UR12][R6.64] ;  /* 0x0000000c06077981 */ /* 0x000f28000c1e9900 */
[----:B------:R-:W4:Y:S04]  /*0710*/  LDG.E.CONSTANT R16, desc[UR12][R16.64] ;  /* 0x0000000c10107981 */ /* 0x000f28000c1e9900 */
[----:B------:R-:W2:Y:S01]  /*0720*/  LDG.E.CONSTANT R19, desc[UR12][R18.64] ;  /* 0x0000000c12137981 */ /* 0x000ea2000c1e9900 */
[----:B------:R-:W-:Y:S01]  /*0730*/  BSSY.RECONVERGENT B3, `(.L_x_49) ;  /* 0x000057a000037945 */ /* 0x000fe20003800200 */
[----:B---3--:R-:W-:-:S04]  /*0740*/  IADD3 R0, PT, PT, R4, R3, R0 ;  /* 0x0000000304007210 */ /* 0x008fc80007ffe000 */
[----:B----4-:R-:W-:-:S05]  /*0750*/  IADD3 R0, PT, PT, R16, R7, R0 ;  /* 0x0000000710007210 */ /* 0x010fca0007ffe000 */
[----:B--2---:R-:W-:-:S05]  /*0760*/  IMAD.IADD R0, R0, 0x1, R19 ;  /* 0x0000000100007824 */ /* 0x004fca00078e0213 */
[----:B------:R-:W-:-:S13]  /*0770*/  ISETP.NE.AND P0, PT, R0, UR6, PT ;  /* 0x0000000600007c0c */ /* 0x000fda000bf05270 */
[----:B------:R-:W-:Y:S05]  /*0780*/  @P0 BRA `(.L_x_50) ;  /* 0x0000005400d00947 */ /* 0x000fea0003800000 */
[----:B------:R-:W2:Y:S01]  /*0790*/  LDCU.64 UR6, c[0x0][0x3c0] ;  /* 0x00007800ff0677ac */ /* 0x000ea20008000a00 */
[C---:B------:R-:W-:Y:S01]  /*07a0*/  IMAD.SHL.U32 R2, R8.reuse, 0x4, RZ ;  /* 0x0000000408027824 */ /* 0x040fe200078e00ff */
[C-C-:B------:R-:W-:Y:S02]  /*07b0*/  SHF.R.U64 R4, R8.reuse, 0x5, R13.reuse ;  /* 0x0000000508047819 */ /* 0x140fe4000000120d */
[----:B------:R-:W-:Y:S02]  /*07c0*/  SHF.R.U64 R6, R8, 0xc, R13 ;  /* 0x0000000c08067819 */ /* 0x000fe4000000120d */
[----:B------:R-:W-:Y:S02]  /*07d0*/  LOP3.LUT R2, R2, 0x1fc, RZ, 0xc0, !PT ;  /* 0x000001fc02027812 */ /* 0x000fe400078ec0ff */
[----:B------:R-:W-:Y:S02]  /*07e0*/  LOP3.LUT R4, R4, 0x1fc, RZ, 0xc0, !PT ;  /* 0x000001fc04047812 */ /* 0x000fe400078ec0ff */
[----:B------:R-:W-:-:S02]  /*07f0*/  LOP3.LUT R6, R6, 0x1fc, RZ, 0xc0, !PT ;  /* 0x000001fc06067812 */ /* 0x000fc400078ec0ff */
[----:B--2---:R-:W-:-:S05]  /*0800*/  IADD3 R2, P0, PT, R2, UR6, RZ ;  /* 0x0000000602027c10 */ /* 0x004fca000ff1e0ff */
[----:B------:R-:W-:Y:S01]  /*0810*/  IMAD.X R3, RZ, RZ, UR7, P0 ;  /* 0x00000007ff037e24 */ /* 0x000fe200080e06ff */
[----:B------:R-:W-:Y:S02]  /*0820*/  IADD3 R4, P0, PT, R4, UR6, RZ ;  /* 0x0000000604047c10 */ /* 0x000fe4000ff1e0ff */
[C-C-:B------:R-:W-:Y:S02]  /*0830*/  SHF.R.U64 R16, R15.reuse, 0x13, R20.reuse ;  /* 0x000000130f107819 */ /* 0x140fe40000001214 */
[----:B------:R-:W2:Y:S01]  /*0840*/  LDG.E.CONSTANT R2, desc[UR12][R2.64] ;  /* 0x0000000c02027981 */ /* 0x000ea2000c1e9900 */
[----:B------:R-:W-:Y:S01]  /*0850*/  IADD3 R6, P1, PT, R6, UR6, RZ ;  /* 0x0000000606067c10 */ /* 0x000fe2000ff3e0ff */
[----:B------:R-:W-:Y:S01]  /*0860*/  IMAD.X R5, RZ, RZ, UR7, P0 ;  /* 0x00000007ff057e24 */ /* 0x000fe200080e06ff */
[----:B------:R-:W-:Y:S02]  /*0870*/  LOP3.LUT R16, R16, 0x1fc, RZ, 0xc0, !PT ;  /* 0x000001fc10107812 */ /* 0x000fe400078ec0ff */
[----:B------:R-:W-:Y:S01]  /*0880*/  SHF.R.U64 R18, R15, 0x1a, R20 ;  /* 0x0000001a0f127819 */ /* 0x000fe20000001214 */
[----:B------:R-:W-:Y:S01]  /*0890*/  IMAD.X R7, RZ, RZ, UR7, P1 ;  /* 0x00000007ff077e24 */ /* 0x000fe200088e06ff */
[----:B-1----:R1:W3:Y:S01]  /*08a0*/  LDG.E.CONSTANT R11, desc[UR12][R4.64] ;  /* 0x0000000c040b7981 */ /* 0x0022e2000c1e9900 */
[----:B------:R-:W-:-:S02]  /*08b0*/  IADD3 R16, P0, PT, R16, UR6, RZ ;  /* 0x0000000610107c10 */ /* 0x000fc4000ff1e0ff */
[----:B------:R-:W-:Y:S02]  /*08c0*/  LOP3.LUT R18, R18, 0x1fc, RZ, 0xc0, !PT ;  /* 0x000001fc12127812 */ /* 0x000fe400078ec0ff */
[----:B------:R-:W4:Y:S01]  /*08d0*/  LDG.E.CONSTANT R7, desc[UR12][R6.64] ;  /* 0x0000000c06077981 */ /* 0x000f22000c1e9900 */
[----:B------:R-:W-:Y:S01]  /*08e0*/  IMAD.X R17, RZ, RZ, UR7, P0 ;  /* 0x00000007ff117e24 */ /* 0x000fe200080e06ff */
[----:B------:R-:W-:Y:S02]  /*08f0*/  IADD3 R18, P1, PT, R18, UR6, RZ ;  /* 0x0000000612127c10 */ /* 0x000fe4000ff3e0ff */
[----:B------:R-:W-:-:S03]  /*0900*/  SHF.R.U32.HI R0, RZ, 0x1, R20 ;  /* 0x00000001ff007819 */ /* 0x000fc60000011614 */
[----:B------:R-:W-:Y:S01]  /*0910*/  IMAD.X R19, RZ, RZ, UR7, P1 ;  /* 0x00000007ff137e24 */ /* 0x000fe200088e06ff */
[----:B------:R-:W5:Y:S01]  /*0920*/  LDG.E.CONSTANT R17, desc[UR12][R16.64] ;  /* 0x0000000c10117981 */ /* 0x000f62000c1e9900 */
[----:B------:R-:W-:-:S04]  /*0930*/  LOP3.LUT R0, R0, 0x1fc, RZ, 0xc0, !PT ;  /* 0x000001fc00007812 */ /* 0x000fc800078ec0ff */
[----:B-1----:R-:W-:Y:S01]  /*0940*/  IADD3 R4, P0, PT, R0, UR6, RZ ;  /* 0x0000000600047c10 */ /* 0x002fe2000ff1e0ff */
[----:B------:R-:W5:Y:S04]  /*0950*/  LDG.E.CONSTANT R19, desc[UR12][R18.64] ;  /* 0x0000000c12137981 */ /* 0x000f68000c1e9900 */
[----:B------:R-:W-:-:S06]  /*0960*/  IMAD.X R5, RZ, RZ, UR7, P0 ;  /* 0x00000007ff057e24 */ /* 0x000fcc00080e06ff */
[----:B------:R-:W5:Y:S01]  /*0970*/  LDG.E.CONSTANT R5, desc[UR12][R4.64] ;  /* 0x0000000c04057981 */ /* 0x000f62000c1e9900 */
[----:B--2---:R-:W-:-:S03]  /*0980*/  SHF.R.S32.HI R3, RZ, 0x1f, R2 ;  /* 0x0000001fff037819 */ /* 0x004fc60000011402 */
[----:B---3--:R-:W-:-:S04]  /*0990*/  IMAD.WIDE R2, R11, 0x80, R2 ;  /* 0x000000800b027825 */ /* 0x008fc800078e0202 */
[----:B----4-:R-:W-:-:S04]  /*09a0*/  IMAD.WIDE R2, R7, 0x4000, R2 ;  /* 0x0000400007027825 */ /* 0x010fc800078e0202 */
[----:B-----5:R-:W-:-:S04]  /*09b0*/  IMAD.WIDE R2, R17, 0x200000, R2 ;  /* 0x0020000011027825 */ /* 0x020fc800078e0202 */
[----:B------:R-:W-:-:S03]  /*09c0*/  IMAD.WIDE R2, R19, 0x10000000, R2 ;  /* 0x1000000013027825 */ /* 0x000fc600078e0202 */
[----:B------:R-:W-:-:S04]  /*09d0*/  IADD3 R0, P1, PT, RZ, R2, RZ ;  /* 0x00000002ff007210 */ /* 0x000fc80007f3e0ff */
[----:B------:R-:W-:Y:S01]  /*09e0*/  ISETP.GT.U32.AND P0, PT, R15, R0, PT ;  /* 0x000000000f00720c */ /* 0x000fe20003f04070 */
[----:B------:R-:W-:-:S05]  /*09f0*/  IMAD.U32.X R2, R5, 0x8, R3, P1 ;  /* 0x0000000805027824 */ /* 0x000fca00008e0403 */
[----:B------:R-:W-:-:S13]  /*0a00*/  ISETP.GT.AND.EX P0, PT, R20, R2, PT, P0 ;  /* 0x000000021400720c */ /* 0x000fda0003f04300 */
[----:B------:R-:W-:Y:S05]  /*0a10*/  @P0 BRA `(.L_x_50) ;  /* 0x00000054002c0947 */ /* 0x000fea0003800000 */
[C---:B------:R-:W-:Y:S01]  /*0a20*/  IMAD.SHL.U32 R16, R8.reuse, 0x4000, RZ ;  /* 0x0000400008107824 */ /* 0x040fe200078e00ff */
[C---:B------:R-:W-:Y:S01]  /*0a30*/  SHF.L.U64.HI R17, R8.reuse, 0xe, R13 ;  /* 0x0000000e08117819 */ /* 0x040fe2000001020d */
[----:B------:R-:W-:Y:S01]  /*0a40*/  IMAD.SHL.U32 R3, R8, 0x1000, RZ ;  /* 0x0000100008037824 */ /* 0x000fe200078e00ff */
[C-C-:B------:R-:W-:Y:S01]  /*0a50*/  SHF.L.U64.HI R19, R15.reuse, 0xe, R20.reuse ;  /* 0x0000000e0f137819 */ /* 0x140fe20000010214 */
[C---:B------:R-:W-:Y:S01]  /*0a60*/  IMAD.SHL.U32 R5, R15.reuse, 0x400, RZ ;  /* 0x000004000f057824 */ /* 0x040fe200078e00ff */
[----:B------:R-:W-:Y:S01]  /*0a70*/  LOP3.LUT R16, R16, 0xf0000000, RZ, 0xc0, !PT ;  /* 0xf000000010107812 */ /* 0x000fe200078ec0ff */
[C---:B------:R-:W-:Y:S01]  /*0a80*/  IMAD.SHL.U32 R18, R15.reuse, 0x4000, RZ ;  /* 0x000040000f127824 */ /* 0x040fe200078e00ff */
[--C-:B------:R-:W-:Y:S01]  /*0a90*/  SHF.L.U64.HI R4, R15, 0x10, R20.reuse ;  /* 0x000000100f047819 */ /* 0x100fe20000010214 */
[----:B------:R1:W-:Y:S01]  /*0aa0*/  STL.64 [R1+0x10], RZ ;  /* 0x000010ff01007387 */ /* 0x0003e20000100a00 */
[----:B------:R-:W-:Y:S01]  /*0ab0*/  LOP3.LUT R19, R19, 0x7, RZ, 0xc, !PT ;  /* 0x0000000713137812 */ /* 0x000fe200078e0cff */
[----:B------:R-:W-:Y:S01]  /*0ac0*/  BSSY.RECONVERGENT B2, `(.L_x_51) ;  /* 0x0000418000027945 */ /* 0x000fe20003800200 */
[----:B------:R-:W-:Y:S01]  /*0ad0*/  LOP3.LUT R17, R17, 0x7, RZ, 0xc0, !PT ;  /* 0x0000000711117812 */ /* 0x000fe200078ec0ff */
[----:B------:R1:W-:Y:S01]  /*0ae0*/  STL.64 [R1+0x48], RZ ;  /* 0x000048ff01007387 */ /* 0x0003e20000100a00 */
[----:B------:R-:W-:Y:S01]  /*0af0*/  LOP3.LUT R16, R16, 0x3f80000, R3, 0xf8, !PT ;  /* 0x03f8000010107812 */ /* 0x000fe200078ef803 */
[----:B------:R-:W-:Y:S01]  /*0b00*/  IMAD.SHL.U32 R3, R15, 0x1000, RZ ;  /* 0x000010000f037824 */ /* 0x000fe200078e00ff */
[----:B------:R-:W-:Y:S01]  /*0b10*/  LOP3.LUT R0, R5, 0x1fc00, RZ, 0xc, !PT ;  /* 0x0001fc0005007812 */ /* 0x000fe200078e0cff */
[----:B------:R1:W-:Y:S01]  /*0b20*/  STL.64 [R1+0x80], RZ ;  /* 0x000080ff01007387 */ /* 0x0003e20000100a00 */
[----:B------:R-:W-:-:S02]  /*0b30*/  SHF.L.U64.HI R2, R15, 0x12, R20 ;  /* 0x000000120f027819 */ /* 0x000fc40000010214 */
[--C-:B------:R-:W-:Y:S01]  /*0b40*/  LOP3.LUT R19, R19, 0xfe0, R4.reuse, 0xf4, !PT ;  /* 0x00000fe013137812 */ /* 0x100fe200078ef404 */
[----:B------:R1:W-:Y:S01]  /*0b50*/  STL.64 [R1+0x18], RZ ;  /* 0x000018ff01007387 */ /* 0x0003e20000100a00 */
[----:B------:R-:W-:Y:S02]  /*0b60*/  LOP3.LUT R17, R17, 0xfe0, R4, 0xf8, !PT ;  /* 0x00000fe011117812 */ /* 0x000fe400078ef804 */
[----:B------:R-:W-:Y:S01]  /*0b70*/  LOP3.LUT R3, R0, 0x3f80000, R3, 0xf4, !PT ;  /* 0x03f8000000037812 */ /* 0x000fe200078ef403 */
[----:B------:R1:W-:Y:S01]  /*0b80*/  STL.64 [R1+0x50], RZ ;  /* 0x000050ff01007387 */ /* 0x0003e20000100a00 */
[----:B------:R-:W-:Y:S02]  /*0b90*/  SHF.L.U64.HI R0, R15, 0x14, R20 ;  /* 0x000000140f007819 */ /* 0x000fe40000010214 */
[--C-:B------:R-:W-:Y:S01]  /*0ba0*/  LOP3.LUT R19, R19, 0x1fc000, R2.reuse, 0xf4, !PT ;  /* 0x001fc00013137812 */ /* 0x100fe200078ef402 */
[----:B------:R1:W-:Y:S01]  /*0bb0*/  STL.64 [R1+0x88], RZ ;  /* 0x000088ff01007387 */ /* 0x0003e20000100a00 */
[----:B------:R-:W-:-:S02]  /*0bc0*/  LOP3.LUT R17, R17, 0x1fc000, R2, 0xf8, !PT ;  /* 0x001fc00011117812 */ /* 0x000fc400078ef802 */
[----:B------:R-:W-:Y:S01]  /*0bd0*/  LOP3.LUT R16, R16, 0x1fc00, R5, 0xf8, !PT ;  /* 0x0001fc0010107812 */ /* 0x000fe200078ef805 */
[----:B------:R1:W-:Y:S01]  /*0be0*/  STL.64 [R1+0x20], RZ ;  /* 0x000020ff01007387 */ /* 0x0003e20000100a00 */
[----:B------:R-:W-:Y:S02]  /*0bf0*/  LOP3.LUT R18, R3, 0xf0000000, R18, 0xf4, !PT ;  /* 0xf000000003127812 */ /* 0x000fe400078ef412 */
[----:B------:R-:W-:Y:S01]  /*0c00*/  LOP3.LUT R19, R19, 0x3f800000, R0, 0xf4, !PT ;  /* 0x3f80000013137812 */ /* 0x000fe200078ef400 */
[----:B------:R-:W-:Y:S01]  /*0c10*/  IMAD.MOV.U32 R4, RZ, RZ, R16 ;  /* 0x000000ffff047224 */ /* 0x000fe200078e0010 */
[----:B------:R-:W-:Y:S01]  /*0c20*/  LOP3.LUT R17, R17, 0x3f800000, R0, 0xf8, !PT ;  /* 0x3f80000011117812 */ /* 0x000fe200078ef800 */
[----:B------:R-:W-:Y:S01]  /*0c30*/  IMAD.MOV.U32 R6, RZ, RZ, R18 ;  /* 0x000000ffff067224 */ /* 0x000fe200078e0012 */
[----:B------:R1:W-:Y:S01]  /*0c40*/  STL.64 [R1+0x58], RZ ;  /* 0x000058ff01007387 */ /* 0x0003e20000100a00 */
[----:B------:R-:W-:Y:S02]  /*0c50*/  IMAD.MOV.U32 R7, RZ, RZ, R19 ;  /* 0x000000ffff077224 */ /* 0x000fe400078e0013 */
[----:B------:R-:W-:Y:S01]  /*0c60*/  IMAD.MOV.U32 R5, RZ, RZ, R17 ;  /* 0x000000ffff057224 */ /* 0x000fe200078e0011 */
[----:B------:R1:W-:Y:S01]  /*0c70*/  STL.64 [R1+0x90], RZ ;  /* 0x000090ff01007387 */ /* 0x0003e20000100a00 */
[----:B------:R-:W-:-:S03]  /*0c80*/  IMAD.MOV.U32 R0, RZ, RZ, RZ ;  /* 0x000000ffff007224 */ /* 0x000fc600078e00ff */
[----:B------:R1:W-:Y:S04]  /*0c90*/  STL.128 [R1+0x130], R4 ;  /* 0x0001300401007387 */ /* 0x0003e80000100c00 */
        /* <DEDUP_REMOVED lines=12> */
.L_x_94:
[C---:B------:R-:W-:Y:S01]  /*0d60*/  IMAD.SHL.U32 R33, R16.reuse, 0x200, RZ ;  /* 0x0000020010217824 */ /* 0x040fe200078e00ff */
[C-C-:B-12---:R-:W-:Y:S01]  /*0d70*/  SHF.R.S64 R4, R16.reuse, 0x9, R17.reuse ;  /* 0x0000000910047819 */ /* 0x146fe20000001011 */
[----:B------:R-:W-:Y:S01]  /*0d80*/  IMAD.SHL.U32 R27, R16, 0x2, RZ ;  /* 0x00000002101b7824 */ /* 0x000fe200078e00ff */
[--C-:B------:R-:W-:Y:S01]  /*0d90*/  SHF.R.S32.HI R5, RZ, 0x9, R17.reuse ;  /* 0x00000009ff057819 */ /* 0x100fe20000011411 */
[----:B------:R-:W-:Y:S01]  /*0da0*/  IMAD.SHL.U32 R21, R18, 0x200, RZ ;  /* 0x0000020012157824 */ /* 0x000fe200078e00ff */
[--C-:B------:R-:W-:Y:S01]  /*0db0*/  SHF.L.U64.HI R34, R16, 0x9, R17.reuse ;  /* 0x0000000910227819 */ /* 0x100fe20000010211 */
[----:B------:R-:W-:Y:S01]  /*0dc0*/  IMAD.SHL.U32 R7, R18, 0x2, RZ ;  /* 0x0000000212077824 */ /* 0x000fe200078e00ff */
[----:B------:R-:W-:Y:S01]  /*0dd0*/  SHF.R.S64 R2, R16, 0x1, R17 ;  /* 0x0000000110027819 */ /* 0x000fe20000001011 */
[----:B------:R-:W-:Y:S01]  /*0de0*/  BSSY.RECONVERGENT B1, `(.L_x_52) ;  /* 0x00003e3000017945 */ /* 0x000fe20003800200 */
[----:B------:R-:W-:Y:S02]  /*0df0*/  LOP3.LUT R33, R4, R33, RZ, 0xc0, !PT ;  /* 0x0000002104217212 */ /* 0x000fe400078ec0ff */
[----:B------:R-:W-:-:S02]  /*0e00*/  LOP3.LUT R34, R5, R34, RZ, 0xc0, !PT ;  /* 0x0000002205227212 */ /* 0x000fc400078ec0ff */
[--C-:B------:R-:W-:Y:S02]  /*0e10*/  SHF.R.S32.HI R3, RZ, 0x1, R17.reuse ;  /* 0x00000001ff037819 */ /* 0x100fe40000011411 */
[----:B------:R-:W-:Y:S02]  /*0e20*/  SHF.L.U64.HI R28, R16, 0x1, R17 ;  /* 0x00000001101c7819 */ /* 0x000fe40000010211 */
[----:B------:R-:W-:Y:S02]  /*0e30*/  LOP3.LUT R27, R2, R27, RZ, 0xc0, !PT ;  /* 0x0000001b021b7212 */ /* 0x000fe400078ec0ff */
[C-C-:B------:R-:W-:Y:S02]  /*0e40*/  SHF.R.S64 R4, R18.reuse, 0x9, R19.reuse ;  /* 0x0000000912047819 */ /* 0x140fe40000001013 */
[--C-:B------:R-:W-:Y:S02]  /*0e50*/  SHF.R.S32.HI R5, RZ, 0x9, R19.reuse ;  /* 0x00000009ff057819 */ /* 0x100fe40000011413 */
[----:B------:R-:W-:-:S02]  /*0e60*/  SHF.L.U64.HI R22, R18, 0x9, R19 ;  /* 0x0000000912167819 */ /* 0x000fc40000010213 */
[--C-:B------:R-:W-:Y:S02]  /*0e70*/  SHF.R.S64 R2, R18, 0x1, R19.reuse ;  /* 0x0000000112027819 */ /* 0x100fe40000001013 */
[----:B------:R-:W-:Y:S02]  /*0e80*/  LOP3.LUT R28, R3, R28, RZ, 0xc0, !PT ;  /* 0x0000001c031c7212 */ /* 0x000fe400078ec0ff */
[----:B------:R-:W-:Y:S02]  /*0e90*/  LOP3.LUT R21, R4, R21, RZ, 0xc0, !PT ;  /* 0x0000001504157212 */ /* 0x000fe400078ec0ff */
[----:B------:R-:W-:Y:S02]  /*0ea0*/  LOP3.LUT R22, R5, R22, RZ, 0xc0, !PT ;  /* 0x0000001605167212 */ /* 0x000fe400078ec0ff */
[--C-:B------:R-:W-:Y:S02]  /*0eb0*/  SHF.R.S32.HI R3, RZ, 0x1, R19.reuse ;  /* 0x00000001ff037819 */ /* 0x100fe40000011413 */
[----:B------:R-:W-:-:S02]  /*0ec0*/  SHF.L.U64.HI R6, R18, 0x1, R19 ;  /* 0x0000000112067819 */ /* 0x000fc40000010213 */
[----:B------:R-:W-:Y:S02]  /*0ed0*/  LOP3.LUT R7, R2, R7, RZ, 0xc0, !PT ;  /* 0x0000000702077212 */ /* 0x000fe400078ec0ff */
[----:B------:R-:W-:Y:S02]  /*0ee0*/  LOP3.LUT R20, R21, R18, RZ, 0xc0, !PT ;  /* 0x0000001215147212 */ /* 0x000fe400078ec0ff */
[----:B------:R-:W-:Y:S02]  /*0ef0*/  LOP3.LUT R11, R22, R19, RZ, 0xc0, !PT ;  /* 0x00000013160b7212 */ /* 0x000fe400078ec0ff */
[----:B------:R-:W-:Y:S02]  /*0f00*/  LOP3.LUT R6, R3, R6, RZ, 0xc0, !PT ;  /* 0x0000000603067212 */ /* 0x000fe400078ec0ff */
[----:B------:R-:W-:Y:S02]  /*0f10*/  LOP3.LUT R30, R33, R16, RZ, 0xc0, !PT ;  /* 0x00000010211e7212 */ /* 0x000fe400078ec0ff */
[----:B------:R-:W-:-:S02]  /*0f20*/  LOP3.LUT R29, R34, R17, RZ, 0xc0, !PT ;  /* 0x00000011221d7212 */ /* 0x000fc400078ec0ff */
[----:B------:R-:W-:Y:S02]  /*0f30*/  LOP3.LUT R4, R7, R18, RZ, 0xc0, !PT ;  /* 0x0000001207047212 */ /* 0x000fe400078ec0ff */
[----:B------:R-:W-:Y:S02]  /*0f40*/  LOP3.LUT R25, R27, R16, RZ, 0xc0, !PT ;  /* 0x000000101b197212 */ /* 0x000fe400078ec0ff */
[--C-:B------:R-:W-:Y:S01]  /*0f50*/  SHF.R.S64 R13, R20, 0x9, R11.reuse ;  /* 0x00000009140d7819 */ /* 0x100fe2000000100b */
[----:B------:R-:W-:Y:S01]  /*0f60*/  IMAD.SHL.U32 R3, R4, 0x2, RZ ;  /* 0x0000000204037824 */ /* 0x000fe200078e00ff */
[----:B------:R-:W-:Y:S01]  /*0f70*/  SHF.R.S32.HI R15, RZ, 0x9, R11 ;  /* 0x00000009ff0f7819 */ /* 0x000fe2000001140b */
[----:B------:R-:W-:Y:S01]  /*0f80*/  IMAD.SHL.U32 R23, R25, 0x2, RZ ;  /* 0x0000000219177824 */ /* 0x000fe200078e00ff */
[----:B------:R-:W-:Y:S02]  /*0f90*/  LOP3.LUT R26, R28, R17, RZ, 0xc0, !PT ;  /* 0x000000111c1a7212 */ /* 0x000fe400078ec0ff */
[----:B------:R-:W-:-:S02]  /*0fa0*/  LOP3.LUT R5, R6, R19, RZ, 0xc0, !PT ;  /* 0x0000001306057212 */ /* 0x000fc400078ec0ff */
[--C-:B------:R-:W-:Y:S02]  /*0fb0*/  SHF.R.S64 R31, R30, 0x9, R29.reuse ;  /* 0x000000091e1f7819 */ /* 0x100fe4000000101d */
[----:B------:R-:W-:Y:S02]  /*0fc0*/  SHF.R.S32.HI R32, RZ, 0x9, R29 ;  /* 0x00000009ff207819 */ /* 0x000fe4000001141d */
[C---:B------:R-:W-:Y:S01]  /*0fd0*/  SHF.L.U64.HI R11, R20.reuse, 0x9, R11 ;  /* 0x00000009140b7819 */ /* 0x040fe2000001020b */
[----:B------:R-:W-:Y:S01]  /*0fe0*/  IMAD.SHL.U32 R20, R20, 0x200, RZ ;  /* 0x0000020014147824 */ /* 0x000fe200078e00ff */
[C---:B------:R-:W-:Y:S01]  /*0ff0*/  SHF.L.U64.HI R29, R30.reuse, 0x9, R29 ;  /* 0x000000091e1d7819 */ /* 0x040fe2000001021d */
[----:B------:R-:W-:Y:S01]  /*1000*/  IMAD.SHL.U32 R30, R30, 0x200, RZ ;  /* 0x000002001e1e7824 */ /* 0x000fe200078e00ff */
[----:B------:R-:W-:Y:S02]  /*1010*/  SHF.L.U64.HI R24, R25, 0x1, R26 ;  /* 0x0000000119187819 */ /* 0x000fe4000001021a */
[----:B------:R-:W-:-:S02]  /*1020*/  SHF.L.U64.HI R2, R4, 0x1, R5 ;  /* 0x0000000104027819 */ /* 0x000fc40000010205 */
[----:B------:R-:W-:Y:S02]  /*1030*/  LOP3.LUT R3, R3, R20, R13, 0xfe, !PT ;  /* 0x0000001403037212 */ /* 0x000fe400078efe0d */
[----:B------:R-:W-:Y:S02]  /*1040*/  LOP3.LUT R23, R23, R30, R31, 0xfe, !PT ;  /* 0x0000001e17177212 */ /* 0x000fe400078efe1f */
[----:B------:R-:W-:Y:S02]  /*1050*/  SHF.R.S64 R20, R25, 0x1, R26 ;  /* 0x0000000119147819 */ /* 0x000fe4000000101a */
[----:B------:R-:W-:Y:S02]  /*1060*/  SHF.R.S64 R4, R4, 0x1, R5 ;  /* 0x0000000104047819 */ /* 0x000fe40000001005 */
[----:B------:R-:W-:Y:S02]  /*1070*/  LOP3.LUT R24, R24, R29, R32, 0xfe, !PT ;  /* 0x0000001d18187212 */ /* 0x000fe400078efe20 */
[----:B------:R-:W-:-:S02]  /*1080*/  LOP3.LUT R2, R2, R11, R15, 0xfe, !PT ;  /* 0x0000000b02027212 */ /* 0x000fc400078efe0f */
[----:B------:R-:W-:Y:S02]  /*1090*/  SHF.R.S32.HI R13, RZ, 0x1, R26 ;  /* 0x00000001ff0d7819 */ /* 0x000fe4000001141a */
[----:B------:R-:W-:Y:S02]  /*10a0*/  SHF.R.S32.HI R5, RZ, 0x1, R5 ;  /* 0x00000001ff057819 */ /* 0x000fe40000011405 */
[----:B------:R-:W-:Y:S02]  /*10b0*/  LOP3.LUT R11, R27, R23, R20, 0xfe, !PT ;  /* 0x000000171b0b7212 */ /* 0x000fe400078efe14 */
[----:B------:R-:W-:Y:S02]  /*10c0*/  LOP3.LUT R20, R28, R24, R13, 0xfe, !PT ;  /* 0x000000181c147212 */ /* 0x000fe400078efe0d */
[----:B------:R-:W-:Y:S02]  /*10d0*/  LOP3.LUT R3, R7, R3, R4, 0xfe, !PT ;  /* 0x0000000307037212 */ /* 0x000fe400078efe04 */
[----:B------:R-:W-:-:S02]  /*10e0*/  LOP3.LUT R2, R6, R2, R5, 0xfe, !PT ;  /* 0x0000000206027212 */ /* 0x000fc400078efe05 */
[----:B------:R-:W-:Y:S02]  /*10f0*/  LOP3.LUT R4, R16, R11, R33, 0xe0, !PT ;  /* 0x0000000b10047212 */ /* 0x000fe400078ee021 */
[----:B------:R-:W-:Y:S02]  /*1100*/  LOP3.LUT R5, R17, R20, R34, 0xe0, !PT ;  /* 0x0000001411057212 */ /* 0x000fe400078ee022 */
[----:B------:R-:W-:Y:S01]  /*1110*/  LOP3.LUT R6, R18, R3, R21, 0xe0, !PT ;  /* 0x0000000312067212 */ /* 0x000fe200078ee015 */
[----:B------:R-:W-:Y:S01]  /*1120*/  IMAD.MOV.U32 R3, RZ, RZ, R0 ;  /* 0x000000ffff037224 */ /* 0x000fe200078e0000 */
[----:B------:R-:W-:Y:S02]  /*1130*/  LOP3.LUT R7, R19, R2, R22, 0xe0, !PT ;  /* 0x0000000213077212 */ /* 0x000fe400078ee016 */
[----:B------:R-:W-:-:S03]  /*1140*/  ISETP.NE.U32.AND P0, PT, R4, R6, PT ;  /* 0x000000060400720c */ /* 0x000fc60003f05070 */
[----:B------:R1:W-:Y:S01]  /*1150*/  STL.128 [R1], R4 ;  /* 0x0000000401007387 */ /* 0x0003e20000100c00 */
[----:B------:R-:W-:-:S13]  /*1160*/  ISETP.NE.AND.EX P0, PT, R5, R7, PT, P0 ;  /* 0x000000070500720c */ /* 0x000fda0003f05300 */
[----:B------:R-:W-:Y:S05]  /*1170*/  @!P0 BRA `(.L_x_53) ;  /* 0x0000003800a48947 */ /* 0x000fea0003800000 */
[----:B------:R-:W-:Y:S01]  /*1180*/  PLOP3.LUT P0, PT, PT, PT, PT, 0x80, 0x8 ;  /* 0x000000000008781c */ /* 0x000fe20003f0f070 */
[----:B------:R-:W-:-:S12]  /*1190*/  IMAD.MOV.U32 R2, RZ, RZ, RZ ;  /* 0x000000ffff027224 */ /* 0x000fd800078e00ff */
.L_x_88:
[----:B------:R-:W-:-:S05]  /*11a0*/  IMAD R11, R2, 0x8, R1 ;  /* 0x00000008020b7824 */ /* 0x000fca00078e0201 */
[----:B-1----:R-:W2:Y:S04]  /*11b0*/  LDL.64 R6, [R11+0x130] ;  /* 0x000130000b067983 */ /* 0x002ea80000100a00 */
[----:B------:R-:W2:Y:S01]  /*11c0*/  LDL.64 R4, [R11] ;  /* 0x000000000b047983 */ /* 0x000ea20000100a00 */
[----:B------:R-:W-:Y:S01]  /*11d0*/  BSSY.RECONVERGENT B0, `(.L_x_54) ;  /* 0x0000358000007945 */ /* 0x000fe20003800200 */
[----:B------:R-:W-:Y:S02]  /*11e0*/  P2R R151, PR, RZ, 0x1 ;  /* 0x00000001ff977803 */ /* 0x000fe40000000000 */
[----:B--2---:R-:W-:Y:S02]  /*11f0*/  LOP3.LUT R6, R6, R4, RZ, 0x30, !PT ;  /* 0x0000000406067212 */ /* 0x004fe400078e30ff */
[----:B------:R-:W-:-:S05]  /*1200*/  LOP3.LUT R7, R7, R5, RZ, 0x30, !PT ;  /* 0x0000000507077212 */ /* 0x000fca00078e30ff */
[----:B------:R1:W-:Y:S02]  /*1210*/  STL.64 [R11+0x130], R6 ;  /* 0x000130060b007387 */ /* 0x0003e40000100a00 */
.L_x_87:
[----:B------:R-:W-:Y:S01]  /*1220*/  LOP3.LUT P0, RZ, R4, 0x400, RZ, 0xc0, !PT ;  /* 0x0000040004ff7812 */ /* 0x000fe2000780c0ff */
[----:B------:R-:W-:Y:S01]  /*1230*/  BSSY.RECONVERGENT B5, `(.L_x_55) ;  /* 0x0000026000057945 */ /* 0x000fe20003800200 */
[----:B------:R-:W-:Y:S01]  /*1240*/  PLOP3.LUT P4, PT, PT, PT, PT, 0x80, 0x8 ;  /* 0x000000000008781c */ /* 0x000fe20003f8f070 */
[----:B-12---:R-:W-:Y:S02]  /*1250*/  IMAD.MOV.U32 R7, RZ, RZ, 0x400 ;  /* 0x00000400ff077424 */ /* 0x006fe400078e00ff */
[----:B------:R-:W-:-:S08]  /*1260*/  IMAD.MOV.U32 R6, RZ, RZ, RZ ;  /* 0x000000ffff067224 */ /* 0x000fd000078e00ff */
[----:B------:R-:W-:Y:S05]  /*1270*/  @P0 BRA `(.L_x_56) ;  /* 0x0000000000840947 */ /* 0x000fea0003800000 */
[----:B------:R-:W-:Y:S01]  /*1280*/  LOP3.LUT P0, RZ, R4, 0x800, RZ, 0xc0, !PT ;  /* 0x0000080004ff7812 */ /* 0x000fe2000780c0ff */
[----:B------:R-:W-:Y:S01]  /*1290*/  IMAD.MOV.U32 R7, RZ, RZ, 0x800 ;  /* 0x00000800ff077424 */ /* 0x000fe200078e00ff */
[----:B------:R-:W-:Y:S01]  /*12a0*/  PLOP3.LUT P4, PT, PT, PT, PT, 0x80, 0x8 ;  /* 0x000000000008781c */ /* 0x000fe20003f8f070 */
[----:B------:R-:W-:-:S10]  /*12b0*/  IMAD.MOV.U32 R6, RZ, RZ, RZ ;  /* 0x000000ffff067224 */ /* 0x000fd400078e00ff */
        /* <DEDUP_REMOVED lines=26> */
[----:B------:R-:W-:Y:S01]  /*1460*/  PLOP3.LUT P4, PT, PT, PT, PT, 0x8, 0x80 ;  /* 0x000000000080781c */ /* 0x000fe20003f8e170 */
[----:B------:R-:W-:Y:S02]  /*1470*/  IMAD.MOV.U32 R7, RZ, RZ, 0x20000 ;  /* 0x00020000ff077424 */ /* 0x000fe400078e00ff */
[----:B------:R-:W-:-:S10]  /*1480*/  IMAD.MOV.U32 R6, RZ, RZ, RZ ;  /* 0x000000ffff067224 */ /* 0x000fd400078e00ff */
.L_x_56:
[----:B------:R-:W-:Y:S05]  /*1490*/  BSYNC.RECONVERGENT B5 ;  /* 0x0000000000057941 */ /* 0x000fea0003800200 */
.L_x_55:
[----:B------:R-:W-:Y:S01]  /*14a0*/  PLOP3.LUT P2, PT, PT, PT, PT, 0x8, 0x80 ;  /* 0x000000000080781c */ /* 0x000fe20003f4e170 */
[----:B------:R-:W-:Y:S01]  /*14b0*/  BSSY.RELIABLE B5, `(.L_x_57) ;  /* 0x0000086000057945 */ /* 0x000fe20003800100 */
[----:B------:R-:W-:Y:S01]  /*14c0*/  PLOP3.LUT P0, PT, PT, PT, PT, 0x8, 0x80 ;  /* 0x000000000080781c */ /* 0x000fe20003f0e170 */
[----:B------:R-:W-:Y:S01]  /*14d0*/  IMAD.MOV.U32 R114, RZ, RZ, RZ ;  /* 0x000000ffff727224 */ /* 0x000fe200078e00ff */
[----:B------:R-:W-:Y:S02]  /*14e0*/  P2R R152, PR, RZ, 0x4 ;  /* 0x00000004ff987803 */ /* 0x000fe40000000000 */
[----:B------:R-:W-:Y:S02]  /*14f0*/  PLOP3.LUT P1, PT, PT, PT, PT, 0x8, 0x80 ;  /* 0x000000000080781c */ /* 0x000fe40003f2e170 */
[----:B------:R-:W-:Y:S02]  /*1500*/  PLOP3.LUT P2, PT, PT, PT, PT, 0x8, 0x80 ;  /* 0x000000000080781c */ /* 0x000fe40003f4e170 */
[----:B------:R-:W-:Y:S01]  /*1510*/  PLOP3.LUT P3, PT, PT, PT, PT, 0x8, 0x80 ;  /* 0x000000000080781c */ /* 0x000fe20003f6e170 */
[----:B------:R-:W-:-:S12]  /*1520*/  @P4 BRA `(.L_x_58) ;  /* 0x0000000400f84947 */ /* 0x000fd80003800000 */
[C---:B------:R-:W-:Y:S01]  /*1530*/  SHF.L.U64.HI R6, R7.reuse, 0x2, R6 ;  /* 0x0000000207067819 */ /* 0x040fe20000010206 */
[----:B------:R-:W-:Y:S01]  /*1540*/  IMAD.SHL.U32 R7, R7, 0x4, RZ ;  /* 0x0000000407077824 */ /* 0x000fe200078e00ff */
[----:B------:R-:W-:Y:S01]  /*1550*/  PLOP3.LUT P2, PT, PT, PT, PT, 0x8, 0x80 ;  /* 0x000000000080781c */ /* 0x000fe20003f4e170 */
[----:B------:R-:W-:Y:S01]  /*1560*/  BSSY.RECONVERGENT B6, `(.L_x_59) ;  /* 0x0000011000067945 */ /* 0x000fe20003800200 */
[----:B------:R-:W-:Y:S02]  /*1570*/  PLOP3.LUT P3, PT, PT, PT, PT, 0x80, 0x8 ;  /* 0x000000000008781c */ /* 0x000fe40003f6f070 */
[----:B------:R-:W-:Y:S02]  /*1580*/  LOP3.LUT P1, RZ, R7, R4, RZ, 0xc0, !PT ;  /* 0x0000000407ff7212 */ /* 0x000fe4000782c0ff */
[----:B------:R-:W-:Y:S02]  /*1590*/  PLOP3.LUT P0, PT, PT, PT, PT, 0x8, 0x80 ;  /* 0x000000000080781c */ /* 0x000fe40003f0e170 */
[----:B------:R-:W-:-:S02]  /*15a0*/  LOP3.LUT P1, RZ, R6, R5, RZ, 0xc0, P1 ;  /* 0x0000000506ff7212 */ /* 0x000fc4000082c0ff */
[----:B------:R-:W-:Y:S02]  /*15b0*/  P2R R152, PR, RZ, 0x4 ;  /* 0x00000004ff987803 */ /* 0x000fe40000000000 */
[----:B------:R-:W-:-:S09]  /*15c0*/  PLOP3.LUT P4, PT, PT, PT, PT, 0x80, 0x8 ;  /* 0x000000000008781c */ /* 0x000fd20003f8f070 */
[----:B------:R-:W-:Y:S05]  /*15d0*/  @P1 BRA `(.L_x_60) ;  /* 0x0000000000241947 */ /* 0x000fea0003800000 */
[----:B------:R-:W-:-:S07]  /*15e0*/  IMAD.MOV.U32 R11, RZ, RZ, 0x1 ;  /* 0x00000001ff0b7424 */ /* 0x000fce00078e00ff */
.L_x_61:
[C---:B------:R-:W-:Y:S01]  /*15f0*/  SHF.L.U64.HI R6, R7.reuse, 0x1, R6 ;  /* 0x0000000107067819 */ /* 0x040fe20000010206 */
[----:B------:R-:W-:Y:S01]  /*1600*/  IMAD.SHL.U32 R7, R7, 0x2, RZ ;  /* 0x0000000207077824 */ /* 0x000fe200078e00ff */
[C---:B------:R-:W-:Y:S02]  /*1610*/  ISETP.LT.U32.AND P2, PT, R11.reuse, 0x7, PT ;  /* 0x000000070b00780c */ /* 0x040fe40003f41070 */
[C---:B------:R-:W-:Y:S01]  /*1620*/  ISETP.LT.U32.AND P4, PT, R11.reuse, 0x7, PT ;  /* 0x000000070b00780c */ /* 0x040fe20003f81070 */
[----:B------:R-:W-:Y:S01]  /*1630*/  VIADD R11, R11, 0x1 ;  /* 0x000000010b0b7836 */ /* 0x000fe20000000000 */
[----:B------:R-:W-:-:S04]  /*1640*/  LOP3.LUT P1, RZ, R7, R4, RZ, 0xc0, !PT ;  /* 0x0000000407ff7212 */ /* 0x000fc8000782c0ff */
[----:B------:R-:W-:-:S13]  /*1650*/  LOP3.LUT P1, RZ, R6, R5, RZ, 0xc0, P1 ;  /* 0x0000000506ff7212 */ /* 0x000fda000082c0ff */
[----:B------:R-:W-:Y:S05]  /*1660*/  @!P1 BRA P2, `(.L_x_61) ;  /* 0xfffffffc00e09947 */ /* 0x000fea000103ffff */
.L_x_60:
[----:B------:R-:W-:Y:S05]  /*1670*/  BSYNC.RECONVERGENT B6 ;  /* 0x0000000000067941 */ /* 0x000fea0003800200 */
.L_x_59:
[----:B------:R-:W-:Y:S01]  /*1680*/  PLOP3.LUT P1, PT, PT, PT, PT, 0x8, 0x80 ;  /* 0x000000000080781c */ /* 0x000fe20003f2e170 */
[----:B------:R-:W-:Y:S01]  /*1690*/  IMAD.MOV.U32 R114, RZ, RZ, 0x9 ;  /* 0x00000009ff727424 */ /* 0x000fe200078e00ff */
        /* <DEDUP_REMOVED lines=8> */
[----:B------:R-:W-:Y:S02]  /*1720*/  P2R R152, PR, RZ, 0x8 ;  /* 0x00000008ff987803 */ /* 0x000fe40000000000 */
[----:B------:R-:W-:-:S02]  /*1730*/  LOP3.LUT P1, RZ, R6, R5, RZ, 0xc0, P0 ;  /* 0x0000000506ff7212 */ /* 0x000fc4000002c0ff */
[----:B------:R-:W-:Y:S02]  /*1740*/  PLOP3.LUT P0, PT, PT, PT, PT, 0x8, 0x80 ;  /* 0x000000000080781c */ /* 0x000fe40003f0e170 */
[----:B------:R-:W-:-:S09]  /*1750*/  PLOP3.LUT P4, PT, PT, PT, PT, 0x80, 0x8 ;  /* 0x000000000008781c */ /* 0x000fd20003f8f070 */
[----:B------:R-:W-:Y:S05]  /*1760*/  @P1 BRA `(.L_x_63) ;  /* 0x0000000000241947 */ /* 0x000fea0003800000 */
[----:B------:R-:W-:-:S07]  /*1770*/  IMAD.MOV.U32 R11, RZ, RZ, 0x1 ;  /* 0x00000001ff0b7424 */ /* 0x000fce00078e00ff */
.L_x_64:
        /* <DEDUP_REMOVED lines=8> */
.L_x_63:
[----:B------:R-:W-:Y:S05]  /*1800*/  BSYNC.RECONVERGENT B6 ;  /* 0x0000000000067941 */ /* 0x000fea0003800200 */
.L_x_62:
        /* <DEDUP_REMOVED lines=16> */
.L_x_67:
        /* <DEDUP_REMOVED lines=8> */
.L_x_66:
[----:B------:R-:W-:Y:S05]  /*1990*/  BSYNC.RECONVERGENT B6 ;  /* 0x0000000000067941 */ /* 0x000fea0003800200 */
.L_x_65:
        /* <DEDUP_REMOVED lines=16> */
.L_x_70:
        /* <DEDUP_REMOVED lines=8> */
.L_x_69:
[----:B------:R-:W-:Y:S05]  /*1b20*/  BSYNC.RECONVERGENT B6 ;  /* 0x0000000000067941 */ /* 0x000fea0003800200 */
.L_x_68:
[----:B------:R-:W-:Y:S01]  /*1b30*/  PLOP3.LUT P2, PT, PT, PT, PT, 0x8, 0x80 ;  /* 0x000000000080781c */ /* 0x000fe20003f4e170 */
[----:B------:R-:W-:Y:S01]  /*1b40*/  IMAD.MOV.U32 R114, RZ, RZ, 0x24 ;  /* 0x00000024ff727424 */ /* 0x000fe200078e00ff */
[----:B------:R-:W-:Y:S01]  /*1b50*/  PLOP3.LUT P3, PT, PT, PT, PT, 0x8, 0x80 ;  /* 0x000000000080781c */ /* 0x000fe20003f6e170 */
[----:B------:R-:W-:-:S12]  /*1b60*/  @P4 BRA `(.L_x_58) ;  /* 0x0000000000684947 */ /* 0x000fd80003800000 */
[C---:B------:R-:W-:Y:S01]  /*1b70*/  SHF.L.U64.HI R6, R7.reuse, 0x2, R6 ;  /* 0x0000000207067819 */ /* 0x040fe20000010206 */
[----:B------:R-:W-:Y:S01]  /*1b80*/  IMAD.SHL.U32 R7, R7, 0x4, RZ ;  /* 0x0000000407077824 */ /* 0x000fe200078e00ff */
[----:B------:R-:W-:Y:S04]  /*1b90*/  BSSY.RECONVERGENT B6, `(.L_x_71) ;  /* 0x000000e000067945 */ /* 0x000fe80003800200 */
[----:B------:R-:W-:-:S04]  /*1ba0*/  LOP3.LUT P0, RZ, R7, R4, RZ, 0xc0, !PT ;  /* 0x0000000407ff7212 */ /* 0x000fc8000780c0ff */
[----:B------:R-:W-:Y:S02]  /*1bb0*/  LOP3.LUT P1, RZ, R6, R5, RZ, 0xc0, P0 ;  /* 0x0000000506ff7212 */ /* 0x000fe4000002c0ff */
[----:B------:R-:W-:-:S11]  /*1bc0*/  PLOP3.LUT P0, PT, PT, PT, PT, 0x80, 0x8 ;  /* 0x000000000008781c */ /* 0x000fd60003f0f070 */
[----:B------:R-:W-:Y:S05]  /*1bd0*/  @P1 BRA `(.L_x_72) ;  /* 0x0000000000241947 */ /* 0x000fea0003800000 */
[----:B------:R-:W-:-:S07]  /*1be0*/  IMAD.MOV.U32 R11, RZ, RZ, 0x1 ;  /* 0x00000001ff0b7424 */ /* 0x000fce00078e00ff */
.L_x_73:
        /* <DEDUP_REMOVED lines=8> */
.L_x_72:
[----:B------:R-:W-:Y:S05]  /*1c70*/  BSYNC.RECONVERGENT B6 ;  /* 0x0000000000067941 */ /* 0x000fea0003800200 */
.L_x_71:
[----:B------:R-:W-:Y:S05]  /*1c80*/  @!P0 BREAK.RELIABLE B5 ;  /* 0x0000000000058942 */ /* 0x000fea0003800100 */
[----:B------:R-:W-:Y:S05]  /*1c90*/  @!P0 BRA `(.L_x_74) ;  /* 0x0000002800ac8947 */ /* 0x000fea0003800000 */
[----:B------:R-:W-:Y:S01]  /*1ca0*/  PLOP3.LUT P2, PT, PT, PT, PT, 0x80, 0x8 ;  /* 0x000000000008781c */ /* 0x000fe20003f4f070 */
[----:B------:R-:W-:Y:S01]  /*1cb0*/  IMAD.MOV.U32 R114, RZ, RZ, 0x2d ;  /* 0x0000002dff727424 */ /* 0x000fe200078e00ff */
[----:B------:R-:W-:Y:S02]  /*1cc0*/  PLOP3.LUT P0, PT, PT, PT, PT, 0x8, 0x80 ;  /* 0x000000000080781c */ /* 0x000fe40003f0e170 */
[----:B------:R-:W-:Y:S02]  /*1cd0*/  P2R R152, PR, RZ, 0x4 ;  /* 0x00000004ff987803 */ /* 0x000fe40000000000 */
[----:B------:R-:W-:Y:S02]  /*1ce0*/  PLOP3.LUT P1, PT, PT, PT, PT, 0x8, 0x80 ;  /* 0x000000000080781c */ /* 0x000fe40003f2e170 */
[----:B------:R-:W-:Y:S02]  /*1cf0*/  PLOP3.LUT P2, PT, PT, PT, PT, 0x8, 0x80 ;  /* 0x000000000080781c */ /* 0x000fe40003f4e170 */
[----:B------:R-:W-:-:S13]  /*1d00*/  PLOP3.LUT P3, PT, PT, PT, PT, 0x8, 0x80 ;  /* 0x000000000080781c */ /* 0x000fda0003f6e170 */
.L_x_58:
[----:B------:R-:W-:Y:S05]  /*1d10*/  BSYNC.RELIABLE B5 ;  /* 0x0000000000057941 */ /* 0x000fea0003800100 */
.L_x_57:
[----:B------:R-:W-:Y:S01]  /*1d20*/  IMAD.MOV.U32 R49, RZ, RZ, 0x80e02 ;  /* 0x00080e02ff317424 */ /* 0x000fe200078e00ff */
[-C--:B------:R-:W-:Y:S01]  /*1d30*/  SHF.L.U64.HI R13, RZ, R114.reuse, 0x40701 ;  /* 0x00040701ff0d7419 */ /* 0x080fe20000010272 */
[----:B------:R-:W-:Y:S01]  /*1d40*/  VIADD R148, R114, 0xa ;  /* 0x0000000a72947836 */ /* 0x000fe20000000000 */
[-C--:B------:R-:W-:Y:S01]  /*1d50*/  SHF.L.U64.HI R15, RZ, R114.reuse, 0x70100000 ;  /* 0x70100000ff0f7419 */ /* 0x080fe20000010272 */
[----:B------:R-:W-:Y:S01]  /*1d60*/  IMAD.MOV.U32 R51, RZ, RZ, 0x1 ;  /* 0x00000001ff337424 */ /* 0x000fe200078e00ff */
[CC--:B------:R-:W-:Y:S01]  /*1d70*/  SHF.L.U64.HI R47, R49.reuse, R114.reuse, RZ ;  /* 0x00000072312f7219 */ /* 0x0c0fe200000102ff */
[----:B------:R-:W-:Y:S01]  /*1d80*/  IMAD.MOV.U32 R53, RZ, RZ, 0x101c04 ;  /* 0x00101c04ff357424 */ /* 0x000fe200078e00ff */
[----:B------:R-:W-:Y:S01]  /*1d90*/  SHF.L.U32 R16, R49, R114, RZ ;  /* 0x0000007231107219 */ /* 0x000fe200000006ff */
        /* <DEDUP_REMOVED lines=34> */
[----:B------:R-:W-:Y:S01]  /*1fc0*/  IMAD.MOV.U32 R89, RZ, RZ, -0x7f1fe000 ;  /* 0x80e02000ff597424 */ /* 0x000fe200078e00ff */
[----:B------:R-:W-:Y:S01]  /*1fd0*/  SHF.L.U32 R65, R67, R148, RZ ;  /* 0x0000009443417219 */ /* 0x000fe200000006ff */
[----:B------:R-:W-:Y:S01]  /*1fe0*/  IMAD.MOV.U32 R91, RZ, RZ, 0x1000 ;  /* 0x00001000ff5b7424 */ /* 0x000fe200078e00ff */
[CC--:B------:R-:W-:Y:S01]  /*1ff0*/  SHF.L.U64.HI R67, R69.reuse, R114.reuse, RZ ;  /* 0x0000007245437219 */ /* 0x0c0fe200000102ff */
[----:B------:R-:W-:Y:S01]  /*2000*/  IMAD.MOV.U32 R93, RZ, RZ, 0x1c04000 ;  /* 0x01c04000ff5d7424 */ /* 0x000fe200078e00ff */
[----:B------:R-:W-:Y:S01]  /*2010*/  SHF.L.U32 R36, R69, R114, RZ ;  /* 0x0000007245247219 */ /* 0x000fe200000006ff */
[----:B------:R-:W-:Y:S01]  /*2020*/  IMAD.MOV.U32 R95, RZ, RZ, 0x2000 ;  /* 0x00002000ff5f7424 */ /* 0x000fe200078e00ff */
[CC--:B------:R-:W-:Y:S01]  /*2030*/  SHF.L.U64.HI R38, R71.reuse, R148.reuse, RZ ;  /* 0x0000009447267219 */ /* 0x0c0fe200000102ff */
[----:B------:R-:W-:Y:S01]  /*2040*/  IMAD R11, R0, 0x4, R1 ;  /* 0x00000004000b7824 */ /* 0x000fe200078e0201 */
        /* <DEDUP_REMOVED lines=8> */
[-C--:B------:R-:W-:Y:S01]  /*20d0*/  SHF.L.U32 R73, R75, R148.reuse, RZ ;  /* 0x000000944b497219 */ /* 0x080fe200000006ff */
[----:B------:R-:W-:Y:S01]  /*20e0*/  IMAD.MOV.U32 R105, RZ, RZ, 0x40000 ;  /* 0x00040000ff697424 */ /* 0x000fe200078e00ff */
[CC--:B------:R-:W-:Y:S01]  /*20f0*/  SHF.L.U64.HI R44, R77.reuse, R148.reuse, RZ ;  /* 0x000000944d2c7219 */ /* 0x0c0fe200000102ff */
[----:B------:R1:W-:Y:S01]  /*2100*/  STL [R11+0x10], R2 ;  /* 0x000010020b007387 */ /* 0x0003e20000100800 */
[----:B------:R-:W-:Y:S01]  /*2110*/  SHF.L.U32 R75, R77, R148, RZ ;  /* 0x000000944d4b7219 */ /* 0x000fe200000006ff */
[----:B------:R-:W-:Y:S01]  /*2120*/  IMAD.MOV.U32 R107, RZ, RZ, 0x38080000 ;  /* 0x38080000ff6b7424 */ /* 0x000fe200078e00ff */
[CC--:B------:R-:W-:Y:S01]  /*2130*/  SHF.L.U64.HI R77, R79.reuse, R114.reuse, RZ ;  /* 0x000000724f4d7219 */ /* 0x0c0fe200000102ff */
[----:B------:R-:W-:Y:S01]  /*2140*/  IMAD.MOV.U32 R109, RZ, RZ, 0x70100000 ;  /* 0x70100000ff6d7424 */ /* 0x000fe200078e00ff */
[-C--:B------:R-:W-:Y:S01]  /*2150*/  SHF.L.U32 R46, R79, R114.reuse, RZ ;  /* 0x000000724f2e7219 */ /* 0x080fe200000006ff */
[----:B------:R-:W-:Y:S01]  /*2160*/  IMAD.MOV.U32 R111, RZ, RZ, 0x80000 ;  /* 0x00080000ff6f7424 */ /* 0x000fe200078e00ff */
[CC--:B------:R-:W-:Y:S01]  /*2170*/  SHF.L.U64.HI R79, R81.reuse, R114.reuse, RZ ;  /* 0x00000072514f7219 */ /* 0x0c0fe200000102ff */
[----:B------:R-:W-:Y:S01]  /*2180*/  IMAD.MOV.U32 R113, RZ, RZ, -0x1fe00000 ;  /* 0xe0200000ff717424 */ /* 0x000fe200078e00ff */
[----:B------:R-:W-:Y:S01]  /*2190*/  SHF.L.U32 R48, R81, R114, RZ ;  /* 0x0000007251307219 */ /* 0x000fe200000006ff */
        /* <DEDUP_REMOVED lines=21> */
[CC--:B------:R-:W-:Y:S01]  /*22f0*/  SHF.L.U64.HI R91, R93.reuse, R114.reuse, 0x1 ;  /* 0x000000015d5b7419 */ /* 0x0c0fe20000010272 */
[----:B------:R-:W-:Y:S01]  /*2300*/  IMAD.MOV.U32 R147, RZ, RZ, -0x80000000 ;  /* 0x80000000ff937424 */ /* 0x000fe200078e00ff */
[----:B------:R-:W-:Y:S01]  /*2310*/  SHF.L.U32 R60, R93, R114, RZ ;  /* 0x000000725d3c7219 */ /* 0x000fe200000006ff */
[----:B------:R-:W-:Y:S01]  /*2320*/  IMAD.MOV.U32 R131, RZ, RZ, 0x8000000 ;  /* 0x08000000ff837424 */ /* 0x000fe200078e00ff */
[CC--:B------:R-:W-:Y:S01]  /*2330*/  SHF.L.U64.HI R62, R95.reuse, R148.reuse, RZ ;  /* 0x000000945f3e7219 */ /* 0x0c0fe200000102ff */
[----:B------:R-:W-:Y:S01]  /*2340*/  BSSY.RECONVERGENT B5, `(.L_x_75) ;  /* 0x000022a000057945 */ /* 0x000fe20003800200 */
[----:B------:R-:W-:-:S02]  /*2350*/  SHF.L.U32 R93, R95, R148, RZ ;  /* 0x000000945f5d7219 */ /* 0x000fc400000006ff */
[CC--:B------:R-:W-:Y:S02]  /*2360*/  SHF.L.U64.HI R95, R97.reuse, R114.reuse, 0x2 ;  /* 0x00000002615f7419 */ /* 0x0c0fe40000010272 */
[----:B------:R-:W-:Y:S02]  /*2370*/  SHF.L.U32 R64, R97, R114, RZ ;  /* 0x0000007261407219 */ /* 0x000fe400000006ff */
[CC--:B------:R-:W-:Y:S02]  /*2380*/  SHF.L.U64.HI R66, R99.reuse, R148.reuse, RZ ;  /* 0x0000009463427219 */ /* 0x0c0fe400000102ff */
[----:B------:R-:W-:Y:S02]  /*2390*/  SHF.L.U32 R97, R99, R148, RZ ;  /* 0x0000009463617219 */ /* 0x000fe400000006ff */
[CC--:B------:R-:W-:Y:S02]  /*23a0*/  SHF.L.U64.HI R99, R101.reuse, R114.reuse, 0x4 ;  /* 0x0000000465637419 */ /* 0x0c0fe40000010272 */
[----:B------:R-:W-:-:S02]  /*23b0*/  SHF.L.U32 R68, R101, R114, RZ ;  /* 0x0000007265447219 */ /* 0x000fc400000006ff */
[CC--:B------:R-:W-:Y:S02]  /*23c0*/  SHF.L.U64.HI R70, R103.reuse, R148.reuse, RZ ;  /* 0x0000009467467219 */ /* 0x0c0fe400000102ff */
[-C--:B------:R-:W-:Y:S02]  /*23d0*/  SHF.L.U32 R101, R103, R148.reuse, RZ ;  /* 0x0000009467657219 */ /* 0x080fe400000006ff */
[CC--:B------:R-:W-:Y:S02]  /*23e0*/  SHF.L.U64.HI R72, R105.reuse, R148.reuse, RZ ;  /* 0x0000009469487219 */ /* 0x0c0fe400000102ff */
[----:B------:R-:W-:Y:S02]  /*23f0*/  SHF.L.U32 R103, R105, R148, RZ ;  /* 0x0000009469677219 */ /* 0x000fe400000006ff */
[CC--:B------:R-:W-:Y:S02]  /*2400*/  SHF.L.U64.HI R105, R107.reuse, R114.reuse, 0x20 ;  /* 0x000000206b697419 */ /* 0x0c0fe40000010272 */
        /* <DEDUP_REMOVED lines=8> */
[----:B------:R-:W-:Y:S02]  /*2490*/  SHF.L.U32 R113, R115, R148, RZ ;  /* 0x0000009473717219 */ /* 0x000fe400000006ff */
[CC--:B------:R-:W-:Y:S02]  /*24a0*/  SHF.L.U64.HI R115, R117.reuse, R114.reuse, 0x101 ;  /* 0x0000010175737419 */ /* 0x0c0fe40000010272 */
[----:B------:R-:W-:Y:S02]  /*24b0*/  SHF.L.U32 R84, R117, R114, RZ ;  /* 0x0000007275547219 */ /* 0x000fe400000006ff */
[CC--:B------:R-:W-:Y:S02]  /*24c0*/  SHF.L.U64.HI R86, R119.reuse, R148.reuse, RZ ;  /* 0x0000009477567219 */ /* 0x0c0fe400000102ff */
[----:B------:R-:W-:-:S02]  /*24d0*/  SHF.L.U32 R117, R119, R148, RZ ;  /* 0x0000009477757219 */ /* 0x000fc400000006ff */
[CC--:B------:R-:W-:Y:S02]  /*24e0*/  SHF.L.U64.HI R119, R121.reuse, R114.reuse, 0x203 ;  /* 0x0000020379777419 */ /* 0x0c0fe40000010272 */
[----:B------:R-:W-:Y:S02]  /*24f0*/  SHF.L.U32 R88, R121, R114, RZ ;  /* 0x0000007279587219 */ /* 0x000fe400000006ff */
[CC--:B------:R-:W-:Y:S02]  /*2500*/  SHF.L.U64.HI R90, R123.reuse, R148.reuse, RZ ;  /* 0x000000947b5a7219 */ /* 0x0c0fe400000102ff */
[-C--:B------:R-:W-:Y:S02]  /*2510*/  SHF.L.U32 R121, R123, R148.reuse, RZ ;  /* 0x000000947b797219 */ /* 0x080fe400000006ff */
[CC--:B------:R-:W-:Y:S02]  /*2520*/  SHF.L.U64.HI R92, R125.reuse, R148.reuse, RZ ;  /* 0x000000947d5c7219 */ /* 0x0c0fe400000102ff */
[----:B------:R-:W-:-:S02]  /*2530*/  SHF.L.U32 R123, R125, R148, RZ ;  /* 0x000000947d7b7219 */ /* 0x000fc400000006ff */
[CC--:B------:R-:W-:Y:S02]  /*2540*/  SHF.L.U64.HI R125, R127.reuse, R114.reuse, 0x80e ;  /* 0x0000080e7f7d7419 */ /* 0x0c0fe40000010272 */
[-C--:B------:R-:W-:Y:S02]  /*2550*/  SHF.L.U32 R94, R127, R114.reuse, RZ ;  /* 0x000000727f5e7219 */ /* 0x080fe400000006ff */
[-C--:B------:R-:W-:Y:S02]  /*2560*/  SHF.L.U64.HI R17, RZ, R114.reuse, 0x80e02 ;  /* 0x00080e02ff117419 */ /* 0x080fe40000010272 */
[-C--:B------:R-:W-:Y:S02]  /*2570*/  SHF.L.U64.HI R19, RZ, R114.reuse, 0x101c04 ;  /* 0x00101c04ff137419 */ /* 0x080fe40000010272 */
[-C--:B------:R-:W-:Y:S02]  /*2580*/  SHF.L.U64.HI R21, RZ, R114.reuse, 0x80e020 ;  /* 0x0080e020ff157419 */ /* 0x080fe40000010272 */
[----:B------:R-:W-:-:S02]  /*2590*/  SHF.L.U64.HI R23, RZ, R114, 0x101c040 ;  /* 0x0101c040ff177419 */ /* 0x000fc40000010272 */
[-C--:B------:R-:W-:Y:S02]  /*25a0*/  SHF.L.U64.HI R25, RZ, R114.reuse, 0x2038080 ;  /* 0x02038080ff197419 */ /* 0x080fe40000010272 */
[-C--:B------:R-:W-:Y:S02]  /*25b0*/  SHF.L.U64.HI R27, RZ, R114.reuse, 0x4070100 ;  /* 0x04070100ff1b7419 */ /* 0x080fe40000010272 */
        /* <DEDUP_REMOVED lines=9> */
[----:B------:R-:W-:-:S02]  /*2650*/  SHF.L.U64.HI R127, R129, R114, 0x407 ;  /* 0x00000407817f7419 */ /* 0x000fc40000010272 */
[-C--:B------:R-:W-:Y:S02]  /*2660*/  SHF.L.U32 R96, R129, R114.reuse, RZ ;  /* 0x0000007281607219 */ /* 0x080fe400000006ff */
[CC--:B------:R-:W-:Y:S02]  /*2670*/  SHF.L.U64.HI R133, R135.reuse, R114.reuse, 0x4070 ;  /* 0x0000407087857419 */ /* 0x0c0fe40000010272 */
[-C--:B------:R-:W-:Y:S02]  /*2680*/  SHF.L.U32 R102, R135, R114.reuse, RZ ;  /* 0x0000007287667219 */ /* 0x080fe400000006ff */
[CC--:B------:R-:W-:Y:S02]  /*2690*/  SHF.L.U64.HI R137, R139.reuse, R114.reuse, 0x80e0 ;  /* 0x000080e08b897419 */ /* 0x0c0fe40000010272 */
[-C--:B------:R-:W-:Y:S02]  /*26a0*/  SHF.L.U32 R106, R139, R114.reuse, RZ ;  /* 0x000000728b6a7219 */ /* 0x080fe400000006ff */
[----:B------:R-:W-:-:S02]  /*26b0*/  SHF.L.U64.HI R141, R143, R114, 0x101c0 ;  /* 0x000101c08f8d7419 */ /* 0x000fc40000010272 */
[-C--:B------:R-:W-:Y:S02]  /*26c0*/  SHF.L.U32 R110, R143, R114.reuse, RZ ;  /* 0x000000728f6e7219 */ /* 0x080fe400000006ff */
[----:B------:R-:W-:Y:S02]  /*26d0*/  SHF.L.U64.HI R145, R147, R114, 0x20380 ;  /* 0x0002038093917419 */ /* 0x000fe40000010272 */
[-C--:B------:R-:W-:Y:S02]  /*26e0*/  SHF.L.U64.HI R98, R129, R148.reuse, RZ ;  /* 0x0000009481627219 */ /* 0x080fe400000102ff */
[-C--:B------:R-:W-:Y:S02]  /*26f0*/  SHF.L.U64.HI R100, R131, R148.reuse, RZ ;  /* 0x0000009483647219 */ /* 0x080fe400000102ff */
[-C--:B------:R-:W-:Y:S02]  /*2700*/  SHF.L.U64.HI R104, R135, R148.reuse, RZ ;  /* 0x0000009487687219 */ /* 0x080fe400000102ff */
[----:B------:R-:W-:-:S02]  /*2710*/  SHF.L.U64.HI R108, R139, R148, RZ ;  /* 0x000000948b6c7219 */ /* 0x000fc400000102ff */
[----:B------:R-:W-:Y:S02]  /*2720*/  SHF.L.U64.HI R112, R143, R148, RZ ;  /* 0x000000948f707219 */ /* 0x000fe400000102ff */
[C---:B------:R-:W-:Y:S02]  /*2730*/  SHF.L.U32 R114, R147.reuse, R114, RZ ;  /* 0x0000007293727219 */ /* 0x040fe400000006ff */
[-C--:B------:R-:W-:Y:S02]  /*2740*/  SHF.L.U64.HI R116, R147, R148.reuse, RZ ;  /* 0x0000009493747219 */ /* 0x080fe400000102ff */
[-C--:B------:R-:W-:Y:S02]  /*2750*/  SHF.L.U32 R129, R129, R148.reuse, RZ ;  /* 0x0000009481817219 */ /* 0x080fe400000006ff */
[-C--:B------:R-:W-:Y:S02]  /*2760*/  SHF.L.U32 R131, R131, R148.reuse, RZ ;  /* 0x0000009483837219 */ /* 0x080fe400000006ff */
[----:B------:R-:W-:-:S02]  /*2770*/  SHF.L.U32 R135, R135, R148, RZ ;  /* 0x0000009487877219 */ /* 0x000fc400000006ff */
[-C--:B------:R-:W-:Y:S02]  /*2780*/  SHF.L.U32 R139, R139, R148.reuse, RZ ;  /* 0x000000948b8b7219 */ /* 0x080fe400000006ff */
[-C--:B------:R-:W-:Y:S02]  /*2790*/  SHF.L.U32 R143, R143, R148.reuse, RZ ;  /* 0x000000948f8f7219 */ /* 0x080fe400000006ff */
[-C--:B------:R-:W-:Y:S02]  /*27a0*/  SHF.L.U32 R147, R147, R148.reuse, RZ ;  /* 0x0000009493937219 */ /* 0x080fe400000006ff */
        /* <DEDUP_REMOVED lines=15> */
[----:B-1----:R-:W-:-:S07]  /*28a0*/  SHF.L.U64.HI R148, RZ, R148, 0x40000 ;  /* 0x00040000ff947419 */ /* 0x002fce0000010294 */
.L_x_86:
[----:B------:R-:W-:Y:S01]  /*28b0*/  LOP3.LUT P5, RZ, R49, R4, RZ, 0xc0, !PT ;  /* 0x0000000431ff7212 */ /* 0x000fe200078ac0ff */
[----:B------:R-:W-:Y:S01]  /*28c0*/  IMAD.MOV.U32 R150, RZ, RZ, R7 ;  /* 0x000000ffff967224 */ /* 0x000fe200078e0007 */
[----:B------:R-:W-:Y:S01]  /*28d0*/  LOP3.LUT P4, RZ, R16, R7, RZ, 0xc0, !PT ;  /* 0x0000000710ff7212 */ /* 0x000fe2000788c0ff */
[----:B------:R-:W-:Y:S01]  /*28e0*/  IMAD.MOV.U32 R149, RZ, RZ, R6 ;  /* 0x000000ffff957224 */ /* 0x000fe200078e0006 */
[----:B------:R-:W-:Y:S02]  /*28f0*/  LOP3.LUT P5, RZ, R18, R5, RZ, 0xc0, P5 ;  /* 0x0000000512ff7212 */ /* 0x000fe400028ac0ff */
[----:B------:R-:W-:-:S04]  /*2900*/  LOP3.LUT P4, RZ, R47, R6, RZ, 0xc0, P4 ;  /* 0x000000062fff7212 */ /* 0x000fc8000208c0ff */
[----:B------:R-:W-:-:S13]  /*2910*/  PLOP3.LUT P4, PT, P5, P4, PT, 0x2f, 0xf2 ;  /* 0x0000000000f2781c */ /* 0x000fda0002f88577 */
[----:B--2---:R-:W2:Y:S01]  /*2920*/  @!P4 LDL R153, [R11+0x48] ;  /* 0x000048000b99c983 */ /* 0x004ea20000100800 */
[----:B------:R-:W-:Y:S02]  /*2930*/  @!P4 LOP3.LUT R7, R49, R7, RZ, 0xfc, !PT ;  /* 0x000000073107c212 */ /* 0x000fe400078efcff */
[----:B------:R-:W-:Y:S02]  /*2940*/  @!P4 LOP3.LUT R4, R4, R49, RZ, 0x30, !PT ;  /* 0x000000310404c212 */ /* 0x000fe400078e30ff */
[----:B------:R-:W-:Y:S02]  /*2950*/  @!P4 LOP3.LUT R6, R18, R6, RZ, 0xfc, !PT ;  /* 0x000000061206c212 */ /* 0x000fe400078efcff */
[----:B------:R-:W-:Y:S02]  /*2960*/  @!P4 LOP3.LUT R5, R5, R18, RZ, 0x30, !PT ;  /* 0x000000120505c212 */ /* 0x000fe400078e30ff */
[----:B------:R-:W-:Y:S02]  /*2970*/  LOP3.LUT P5, RZ, R53, R4, RZ, 0xc0, !PT ;  /* 0x0000000435ff7212 */ /* 0x000fe400078ac0ff */
[----:B------:R-:W-:-:S02]  /*2980*/  LOP3.LUT P6, RZ, R20, R7, RZ, 0xc0, !PT ;  /* 0x0000000714ff7212 */ /* 0x000fc400078cc0ff */
[----:B------:R-:W-:Y:S02]  /*2990*/  LOP3.LUT P5, RZ, R22, R5, RZ, 0xc0, P5 ;  /* 0x0000000516ff7212 */ /* 0x000fe400028ac0ff */
[----:B------:R-:W-:-:S04]  /*29a0*/  LOP3.LUT P6, RZ, R51, R6, RZ, 0xc0, P6 ;  /* 0x0000000633ff7212 */ /* 0x000fc800030cc0ff */
[----:B------:R-:W-:Y:S01]  /*29b0*/  PLOP3.LUT P5, PT, P5, P6, PT, 0x2f, 0xf2 ;  /* 0x0000000000f2781c */ /* 0x000fe20002fac577 */
[----:B-123--:R-:W-:-:S05]  /*29c0*/  @!P4 VIADD R154, R153, 0x1 ;  /* 0x00000001999ac836 */ /* 0x00efca0000000000 */
[----:B------:R1:W-:Y:S07]  /*29d0*/  @!P4 STL [R11+0x48], R154 ;  /* 0x0000489a0b00c387 */ /* 0x0003ee0000100800 */
[----:B------:R-:W1:Y:S01]  /*29e0*/  @!P5 LDL R153, [R11+0x48] ;  /* 0x000048000b99d983 */ /* 0x000e620000100800 */
[----:B------:R-:W-:Y:S02]  /*29f0*/  @!P5 LOP3.LUT R4, R4, R53, RZ, 0x30, !PT ;  /* 0x000000350404d212 */ /* 0x000fe400078e30ff */
[----:B------:R-:W-:-:S02]  /*2a00*/  @!P5 LOP3.LUT R7, R53, R7, RZ, 0xfc, !PT ;  /* 0x000000073507d212 */ /* 0x000fc400078efcff */
[----:B------:R-:W-:Y:S02]  /*2a10*/  @!P5 LOP3.LUT R6, R22, R6, RZ, 0xfc, !PT ;  /* 0x000000061606d212 */ /* 0x000fe400078efcff */
[----:B------:R-:W-:Y:S02]  /*2a20*/  @!P5 LOP3.LUT R5, R5, R22, RZ, 0x30, !PT ;  /* 0x000000160505d212 */ /* 0x000fe400078e30ff */
[----:B------:R-:W-:Y:S02]  /*2a30*/  LOP3.LUT P4, RZ, R57, R4, RZ, 0xc0, !PT ;  /* 0x0000000439ff7212 */ /* 0x000fe4000788c0ff */
[----:B------:R-:W-:Y:S02]  /*2a40*/  LOP3.LUT P6, RZ, R24, R7, RZ, 0xc0, !PT ;  /* 0x0000000718ff7212 */ /* 0x000fe400078cc0ff */
[----:B------:R-:W-:Y:S02]  /*2a50*/  LOP3.LUT P4, RZ, R26, R5, RZ, 0xc0, P4 ;  /* 0x000000051aff7212 */ /* 0x000fe4000208c0ff */
[----:B------:R-:W-:-:S04]  /*2a60*/  LOP3.LUT P6, RZ, R55, R6, RZ, 0xc0, P6 ;  /* 0x0000000637ff7212 */ /* 0x000fc800030cc0ff */
[----:B------:R-:W-:Y:S01]  /*2a70*/  PLOP3.LUT P4, PT, P4, P6, PT, 0x2f, 0xf2 ;  /* 0x0000000000f2781c */ /* 0x000fe2000278c577 */
[----:B-1----:R-:W-:-:S05]  /*2a80*/  @!P5 VIADD R154, R153, 0x1 ;  /* 0x00000001999ad836 */ /* 0x002fca0000000000 */
        /* <DEDUP_REMOVED lines=37> */
[----:B------:R-:W2:Y:S01]  /*2ce0*/  @!P5 LDL R156, [R11+0x48] ;  /* 0x000048000b9cd983 */ /* 0x000ea20000100800 */
[----:B------:R-:W-:Y:S02]  /*2cf0*/  @!P5 LOP3.LUT R4, R4, R69, RZ, 0x30, !PT ;  /* 0x000000450404d212 */ /* 0x000fe400078e30ff */
[----:B------:R-:W-:-:S02]  /*2d00*/  @!P5 LOP3.LUT R7, R69, R7, RZ, 0xfc, !PT ;  /* 0x000000074507d212 */ /* 0x000fc400078efcff */
[----:B------:R-:W-:Y:S02]  /*2d10*/  @!P5 LOP3.LUT R6, R38, R6, RZ, 0xfc, !PT ;  /* 0x000000062606d212 */ /* 0x000fe400078efcff */
[----:B------:R-:W-:Y:S02]  /*2d20*/  @!P5 LOP3.LUT R5, R5, R38, RZ, 0x30, !PT ;  /* 0x000000260505d212 */ /* 0x000fe400078e30ff */
[----:B------:R-:W-:-:S04]  /*2d30*/  LOP3.LUT P4, RZ, R40, R7, RZ, 0xc0, !PT ;  /* 0x0000000728ff7212 */ /* 0x000fc8000788c0ff */
[----:B------:R-:W-:Y:S01]  /*2d40*/  LOP3.LUT P4, RZ, R71, R6, RZ, 0xc0, P4 ;  /* 0x0000000647ff7212 */ /* 0x000fe2000208c0ff */
[----:B------:R-:W-:Y:S01]  /*2d50*/  BSSY.RECONVERGENT B6, `(.L_x_76) ;  /* 0x000000e000067945 */ /* 0x000fe20003800200 */
[----:B--2---:R-:W-:-:S05]  /*2d60*/  @!P5 VIADD R156, R156, 0x1 ;  /* 0x000000019c9cd836 */ /* 0x004fca0000000000 */
[----:B------:R1:W-:Y:S01]  /*2d70*/  @!P5 STL [R11+0x48], R156 ;  /* 0x0000489c0b00d387 */ /* 0x0003e20000100800 */
[----:B------:R-:W-:-:S04]  /*2d80*/  LOP3.LUT P5, RZ, R73, R4, RZ, 0xc0, !PT ;  /* 0x0000000449ff7212 */ /* 0x000fc800078ac0ff */
[----:B------:R-:W-:-:S04]  /*2d90*/  LOP3.LUT P5, RZ, R42, R5, RZ, 0xc0, P5 ;  /* 0x000000052aff7212 */ /* 0x000fc800028ac0ff */
[----:B------:R-:W-:-:S13]  /*2da0*/  PLOP3.LUT P4, PT, P5, P4, PT, 0x2f, 0xf2 ;  /* 0x0000000000f2781c */ /* 0x000fda0002f88577 */
[----:B-1----:R-:W-:Y:S05]  /*2db0*/  @P4 BRA `(.L_x_77) ;  /* 0x00000000001c4947 */ /* 0x002fea0003800000 */
[----:B------:R-:W2:Y:S01]  /*2dc0*/  LDL R154, [R11+0x48] ;  /* 0x000048000b9a7983 */ /* 0x000ea20000100800 */
[----:B------:R-:W-:Y:S02]  /*2dd0*/  LOP3.LUT R7, R73, R7, RZ, 0xfc, !PT ;  /* 0x0000000749077212 */ /* 0x000fe400078efcff */
[----:B------:R-:W-:Y:S02]  /*2de0*/  LOP3.LUT R6, R42, R6, RZ, 0xfc, !PT ;  /* 0x000000062a067212 */ /* 0x000fe400078efcff */
[----:B------:R-:W-:Y:S02]  /*2df0*/  LOP3.LUT R4, R4, R73, RZ, 0x30, !PT ;  /* 0x0000004904047212 */ /* 0x000fe400078e30ff */
[----:B------:R-:W-:Y:S01]  /*2e00*/  LOP3.LUT R5, R5, R42, RZ, 0x30, !PT ;  /* 0x0000002a05057212 */ /* 0x000fe200078e30ff */
[----:B--2---:R-:W-:-:S05]  /*2e10*/  VIADD R154, R154, 0x1 ;  /* 0x000000019a9a7836 */ /* 0x004fca0000000000 */
[----:B------:R1:W-:Y:S02]  /*2e20*/  STL [R11+0x48], R154 ;  /* 0x0000489a0b007387 */ /* 0x0003e40000100800 */
.L_x_77:
[----:B------:R-:W-:Y:S05]  /*2e30*/  BSYNC.RECONVERGENT B6 ;  /* 0x0000000000067941 */ /* 0x000fea0003800200 */
.L_x_76:
[----:B------:R-:W-:Y:S01]  /*2e40*/  ISETP.NE.AND P4, PT, R152, RZ, PT ;  /* 0x000000ff9800720c */ /* 0x000fe20003f85270 */
[----:B------:R-:W-:-:S12]  /*2e50*/  BSSY.RECONVERGENT B6, `(.L_x_78) ;  /* 0x0000175000067945 */ /* 0x000fd80003800200 */
[----:B------:R-:W-:Y:S05]  /*2e60*/  @P4 BRA `(.L_x_79) ;  /* 0x0000001400cc4947 */ /* 0x000fea0003800000 */
[----:B------:R-:W-:Y:S02]  /*2e70*/  LOP3.LUT P5, RZ, R75, R4, RZ, 0xc0, !PT ;  /* 0x000000044bff7212 */ /* 0x000fe400078ac0ff */
[----:B------:R-:W-:Y:S02]  /*2e80*/  LOP3.LUT P4, RZ, R46, R7, RZ, 0xc0, !PT ;  /* 0x000000072eff7212 */ /* 0x000fe4000788c0ff */
[----:B------:R-:W-:Y:S02]  /*2e90*/  LOP3.LUT P5, RZ, R44, R5, RZ, 0xc0, P5 ;  /* 0x000000052cff7212 */ /* 0x000fe400028ac0ff */
[----:B------:R-:W-:-:S04]  /*2ea0*/  LOP3.LUT P4, RZ, R77, R6, RZ, 0xc0, P4 ;  /* 0x000000064dff7212 */ /* 0x000fc8000208c0ff */
[----:B------:R-:W-:-:S13]  /*2eb0*/  PLOP3.LUT P4, PT, P5, P4, PT, 0x2f, 0xf2 ;  /* 0x0000000000f2781c */ /* 0x000fda0002f88577 */
[----:B-1----:R-:W2:Y:S01]  /*2ec0*/  @!P4 LDL R154, [R11+0x48] ;  /* 0x000048000b9ac983 */ /* 0x002ea20000100800 */
        /* <DEDUP_REMOVED lines=9> */
[----:B--2---:R-:W-:-:S05]  /*2f60*/  @!P4 VIADD R154, R154, 0x1 ;  /* 0x000000019a9ac836 */ /* 0x004fca0000000000 */
        /* <DEDUP_REMOVED lines=70> */
.L_x_81:
[----:B------:R-:W-:Y:S05]  /*33d0*/  BSYNC.RECONVERGENT B7 ;  /* 0x0000000000077941 */ /* 0x000fea0003800200 */
.L_x_80:
        /* <DEDUP_REMOVED lines=87> */
.L_x_83:
[----:B------:R-:W-:Y:S05]  /*3950*/  BSYNC.RECONVERGENT B7 ;  /* 0x0000000000077941 */ /* 0x000fea0003800200 */
.L_x_82:
[----:B------:R-:W-:Y:S05]  /*3960*/  @P1 BRA `(.L_x_79) ;  /* 0x0000000c000c1947 */ /* 0x000fea0003800000 */
[----:B------:R-:W-:Y:S02]  /*3970*/  LOP3.LUT P6, RZ, R131, R4, RZ, 0xc0, !PT ;  /* 0x0000000483ff7212 */ /* 0x000fe400078cc0ff */
[----:B------:R-:W-:Y:S02]  /*3980*/  LOP3.LUT P4, RZ, R102, R7, RZ, 0xc0, !PT ;  /* 0x0000000766ff7212 */ /* 0x000fe4000788c0ff */
[----:B------:R-:W-:Y:S02]  /*3990*/  LOP3.LUT P6, RZ, R100, R5, RZ, 0xc0, P6 ;  /* 0x0000000564ff7212 */ /* 0x000fe400030cc0ff */
[----:B------:R-:W-:Y:S02]  /*39a0*/  LOP3.LUT P4, RZ, R133, R6, RZ, 0xc0, P4 ;  /* 0x0000000685ff7212 */ /* 0x000fe4000208c0ff */
[----:B------:R-:W-:Y:S02]  /*39b0*/  P2R R155, PR, RZ, 0x1 ;  /* 0x00000001ff9b7803 */ /* 0x000fe40000000000 */
        /* <DEDUP_REMOVED lines=10> */
[----:B------:R-:W-:-:S13]  /*3a60*/  PLOP3.LUT P5, PT, P5, P4, PT, 0x2f, 0xf2 ;  /* 0x0000000000f2781c */ /* 0x000fda0002fa8577 */
[----:B------:R-:W-:Y:S02]  /*3a70*/  @!P5 LOP3.LUT R4, R4, R135, RZ, 0x30, !PT ;  /* 0x000000870404d212 */ /* 0x000fe400078e30ff */
[----:B------:R-:W-:Y:S02]  /*3a80*/  @!P5 LOP3.LUT R5, R5, R104, RZ, 0x30, !PT ;  /* 0x000000680505d212 */ /* 0x000fe400078e30ff */
[----:B------:R-:W-:Y:S02]  /*3a90*/  LOP3.LUT P4, RZ, R139, R4, RZ, 0xc0, !PT ;  /* 0x000000048bff7212 */ /* 0x000fe4000788c0ff */
[----:B------:R-:W-:Y:S02]  /*3aa0*/  @!P5 LOP3.LUT R7, R135, R7, RZ, 0xfc, !PT ;  /* 0x000000078707d212 */ /* 0x000fe400078efcff */
[----:B------:R-:W-:Y:S02]  /*3ab0*/  LOP3.LUT P0, RZ, R108, R5, RZ, 0xc0, P4 ;  /* 0x000000056cff7212 */ /* 0x000fe4000200c0ff */
[----:B------:R-:W-:-:S02]  /*3ac0*/  @!P5 LOP3.LUT R6, R104, R6, RZ, 0xfc, !PT ;  /* 0x000000066806d212 */ /* 0x000fc400078efcff */
[----:B------:R-:W-:-:S04]  /*3ad0*/  LOP3.LUT P4, RZ, R110, R7, RZ, 0xc0, !PT ;  /* 0x000000076eff7212 */ /* 0x000fc8000788c0ff */
[----:B------:R-:W-:-:S04]  /*3ae0*/  LOP3.LUT P4, RZ, R141, R6, RZ, 0xc0, P4 ;  /* 0x000000068dff7212 */ /* 0x000fc8000208c0ff */
[----:B------:R-:W-:Y:S01]  /*3af0*/  PLOP3.LUT P4, PT, P0, P4, PT, 0x2f, 0xf2 ;  /* 0x0000000000f2781c */ /* 0x000fe20000788577 */
[----:B--2---:R-:W-:-:S05]  /*3b00*/  @!P6 VIADD R154, R154, 0x1 ;  /* 0x000000019a9ae836 */ /* 0x004fca0000000000 */
[----:B------:R1:W-:Y:S04]  /*3b10*/  @!P6 STL [R11+0x48], R154 ;  /* 0x0000489a0b00e387 */ /* 0x0003e80000100800 */
[----:B------:R-:W1:Y:S03]  /*3b20*/  @!P5 LDL R153, [R11+0x48] ;  /* 0x000048000b99d983 */ /* 0x000e660000100800 */
[----:B------:R-:W-:Y:S02]  /*3b30*/  @!P4 LOP3.LUT R4, R4, R139, RZ, 0x30, !PT ;  /* 0x0000008b0404c212 */ /* 0x000fe400078e30ff */
[----:B------:R-:W-:Y:S02]  /*3b40*/  @!P4 LOP3.LUT R5, R5, R108, RZ, 0x30, !PT ;  /* 0x0000006c0505c212 */ /* 0x000fe400078e30ff */
[----:B------:R-:W-:-:S02]  /*3b50*/  LOP3.LUT P6, RZ, R143, R4, RZ, 0xc0, !PT ;  /* 0x000000048fff7212 */ /* 0x000fc400078cc0ff */
[----:B------:R-:W-:Y:S02]  /*3b60*/  @!P4 LOP3.LUT R7, R139, R7, RZ, 0xfc, !PT ;  /* 0x000000078b07c212 */ /* 0x000fe400078efcff */
[----:B------:R-:W-:Y:S01]  /*3b70*/  LOP3.LUT P0, RZ, R112, R5, RZ, 0xc0, P6 ;  /* 0x0000000570ff7212 */ /* 0x000fe2000300c0ff */
[----:B-1----:R-:W-:-:S05]  /*3b80*/  @!P5 VIADD R154, R153, 0x1 ;  /* 0x00000001999ad836 */ /* 0x002fca0000000000 */
[----:B------:R1:W-:Y:S04]  /*3b90*/  @!P5 STL [R11+0x48], R154 ;  /* 0x0000489a0b00d387 */ /* 0x0003e80000100800 */
[----:B------:R-:W2:Y:S01]  /*3ba0*/  @!P4 LDL R156, [R11+0x48] ;  /* 0x000048000b9cc983 */ /* 0x000ea20000100800 */
[----:B------:R-:W-:Y:S02]  /*3bb0*/  @!P4 LOP3.LUT R6, R108, R6, RZ, 0xfc, !PT ;  /* 0x000000066c06c212 */ /* 0x000fe400078efcff */
[----:B------:R-:W-:-:S04]  /*3bc0*/  LOP3.LUT P6, RZ, R114, R7, RZ, 0xc0, !PT ;  /* 0x0000000772ff7212 */ /* 0x000fc800078cc0ff */
[----:B------:R-:W-:-:S04]  /*3bd0*/  LOP3.LUT P6, RZ, R145, R6, RZ, 0xc0, P6 ;  /* 0x0000000691ff7212 */ /* 0x000fc800030cc0ff */
[----:B------:R-:W-:Y:S01]  /*3be0*/  PLOP3.LUT P6, PT, P0, P6, PT, 0x2f, 0xf2 ;  /* 0x0000000000f2781c */ /* 0x000fe200007cc577 */
[----:B--2---:R-:W-:-:S05]  /*3bf0*/  @!P4 VIADD R156, R156, 0x1 ;  /* 0x000000019c9cc836 */ /* 0x004fca0000000000 */
[----:B------:R2:W-:Y:S07]  /*3c00*/  @!P4 STL [R11+0x48], R156 ;  /* 0x0000489c0b00c387 */ /* 0x0005ee0000100800 */
[----:B-1----:R-:W3:Y:S01]  /*3c10*/  @!P6 LDL R154, [R11+0x48] ;  /* 0x000048000b9ae983 */ /* 0x002ee20000100800 */
[----:B------:R-:W-:Y:S02]  /*3c20*/  @!P6 LOP3.LUT R4, R4, R143, RZ, 0x30, !PT ;  /* 0x0000008f0404e212 */ /* 0x000fe400078e30ff */
[----:B------:R-:W-:-:S02]  /*3c30*/  @!P6 LOP3.LUT R5, R5, R112, RZ, 0x30, !PT ;  /* 0x000000700505e212 */ /* 0x000fc400078e30ff */
[----:B------:R-:W-:Y:S02]  /*3c40*/  LOP3.LUT P5, RZ, R147, R4, RZ, 0xc0, !PT ;  /* 0x0000000493ff7212 */ /* 0x000fe400078ac0ff */
[----:B------:R-:W-:Y:S02]  /*3c50*/  @!P6 LOP3.LUT R6, R112, R6, RZ, 0xfc, !PT ;  /* 0x000000067006e212 */ /* 0x000fe400078efcff */
[----:B------:R-:W-:Y:S02]  /*3c60*/  LOP3.LUT P0, RZ, R116, R5, RZ, 0xc0, P5 ;  /* 0x0000000574ff7212 */ /* 0x000fe4000280c0ff */
[----:B------:R-:W-:-:S04]  /*3c70*/  LOP3.LUT P5, RZ, R13, R6, RZ, 0xc0, !PT ;  /* 0x000000060dff7212 */ /* 0x000fc800078ac0ff */
[----:B------:R-:W-:Y:S01]  /*3c80*/  PLOP3.LUT P5, PT, P0, P5, PT, 0x2f, 0xf2 ;  /* 0x0000000000f2781c */ /* 0x000fe200007aa577 */
[----:B---3--:R-:W-:-:S05]  /*3c90*/  @!P6 VIADD R154, R154, 0x1 ;  /* 0x000000019a9ae836 */ /* 0x008fca0000000000 */
[----:B------:R1:W-:Y:S07]  /*3ca0*/  @!P6 STL [R11+0x48], R154 ;  /* 0x0000489a0b00e387 */ /* 0x0003ee0000100800 */
[----:B--2---:R-:W2:Y:S01]  /*3cb0*/  @!P5 LDL R156, [R11+0x48] ;  /* 0x000048000b9cd983 */ /* 0x004ea20000100800 */
[----:B------:R-:W-:Y:S02]  /*3cc0*/  @!P5 LOP3.LUT R5, R5, R116, RZ, 0x30, !PT ;  /* 0x000000740505d212 */ /* 0x000fe400078e30ff */
[----:B------:R-:W-:-:S02]  /*3cd0*/  @!P5 LOP3.LUT R6, R116, R6, RZ, 0xfc, !PT ;  /* 0x000000067406d212 */ /* 0x000fc400078efcff */
[----:B------:R-:W-:Y:S02]  /*3ce0*/  LOP3.LUT P0, RZ, R118, R5, RZ, 0xc0, !PT ;  /* 0x0000000576ff7212 */ /* 0x000fe4000780c0ff */
[----:B------:R-:W-:-:S04]  /*3cf0*/  LOP3.LUT P4, RZ, R17, R6, RZ, 0xc0, !PT ;  /* 0x0000000611ff7212 */ /* 0x000fc8000788c0ff */
[----:B------:R-:W-:Y:S01]  /*3d00*/  PLOP3.LUT P4, PT, P0, P4, PT, 0x2f, 0xf2 ;  /* 0x0000000000f2781c */ /* 0x000fe20000788577 */
[----:B--2---:R-:W-:-:S05]  /*3d10*/  @!P5 VIADD R156, R156, 0x1 ;  /* 0x000000019c9cd836 */ /* 0x004fca0000000000 */
[----:B------:R2:W-:Y:S07]  /*3d20*/  @!P5 STL [R11+0x48], R156 ;  /* 0x0000489c0b00d387 */ /* 0x0005ee0000100800 */
[----:B------:R-:W1:Y:S01]  /*3d30*/  @!P4 LDL R153, [R11+0x48] ;  /* 0x000048000b99c983 */ /* 0x000e620000100800 */
[----:B------:R-:W-:Y:S02]  /*3d40*/  @!P4 LOP3.LUT R5, R5, R118, RZ, 0x30, !PT ;  /* 0x000000760505c212 */ /* 0x000fe400078e30ff */
[----:B------:R-:W-:-:S02]  /*3d50*/  @!P4 LOP3.LUT R6, R118, R6, RZ, 0xfc, !PT ;  /* 0x000000067606c212 */ /* 0x000fc400078efcff */
[----:B------:R-:W-:Y:S02]  /*3d60*/  @!P6 LOP3.LUT R7, R143, R7, RZ, 0xfc, !PT ;  /* 0x000000078f07e212 */ /* 0x000fe400078efcff */
[----:B------:R-:W-:Y:S02]  /*3d70*/  LOP3.LUT P0, RZ, R120, R5, RZ, 0xc0, !PT ;  /* 0x0000000578ff7212 */ /* 0x000fe4000780c0ff */
[----:B------:R-:W-:-:S04]  /*3d80*/  LOP3.LUT P6, RZ, R19, R6, RZ, 0xc0, !PT ;  /* 0x0000000613ff7212 */ /* 0x000fc800078cc0ff */
[----:B------:R-:W-:Y:S01]  /*3d90*/  PLOP3.LUT P6, PT, P0, P6, PT, 0x2f, 0xf2 ;  /* 0x0000000000f2781c */ /* 0x000fe200007cc577 */
[----:B-1----:R-:W-:-:S05]  /*3da0*/  @!P4 VIADD R154, R153, 0x1 ;  /* 0x00000001999ac836 */ /* 0x002fca0000000000 */
[----:B------:R2:W-:Y:S07]  /*3db0*/  @!P4 STL [R11+0x48], R154 ;  /* 0x0000489a0b00c387 */ /* 0x0005ee0000100800 */
[----:B------:R-:W3:Y:S01]  /*3dc0*/  @!P6 LDL R158, [R11+0x48] ;  /* 0x000048000b9ee983 */ /* 0x000ee20000100800 */
[----:B------:R-:W-:Y:S02]  /*3dd0*/  ISETP.NE.AND P0, PT, R155, RZ, PT ;  /* 0x000000ff9b00720c */ /* 0x000fe40003f05270 */
[----:B------:R-:W-:-:S02]  /*3de0*/  @!P5 LOP3.LUT R7, R147, R7, RZ, 0xfc, !PT ;  /* 0x000000079307d212 */ /* 0x000fc400078efcff */
[----:B------:R-:W-:Y:S02]  /*3df0*/  @!P5 LOP3.LUT R4, R4, R147, RZ, 0x30, !PT ;  /* 0x000000930404d212 */ /* 0x000fe400078e30ff */
[----:B------:R-:W-:Y:S02]  /*3e00*/  @!P6 LOP3.LUT R6, R120, R6, RZ, 0xfc, !PT ;  /* 0x000000067806e212 */ /* 0x000fe400078efcff */
[----:B------:R-:W-:Y:S01]  /*3e10*/  @!P6 LOP3.LUT R5, R5, R120, RZ, 0x30, !PT ;  /* 0x000000780505e212 */ /* 0x000fe200078e30ff */
[----:B---3--:R-:W-:-:S05]  /*3e20*/  @!P6 VIADD R158, R158, 0x1 ;  /* 0x000000019e9ee836 */ /* 0x008fca0000000000 */
[----:B------:R2:W-:Y:S01]  /*3e30*/  @!P6 STL [R11+0x48], R158 ;  /* 0x0000489e0b00e387 */ /* 0x0005e20000100800 */
[----:B------:R-:W-:Y:S05]  /*3e40*/  @P2 BRA `(.L_x_79) ;  /* 0x0000000400d42947 */ /* 0x000fea0003800000 */
[----:B------:R-:W-:Y:S02]  /*3e50*/  LOP3.LUT P4, RZ, R122, R5, RZ, 0xc0, !PT ;  /* 0x000000057aff7212 */ /* 0x000fe4000788c0ff */
[----:B------:R-:W-:-:S04]  /*3e60*/  LOP3.LUT P5, RZ, R21, R6, RZ, 0xc0, !PT ;  /* 0x0000000615ff7212 */ /* 0x000fc800078ac0ff */
[----:B------:R-:W-:-:S13]  /*3e70*/  PLOP3.LUT P4, PT, P4, P5, PT, 0x2f, 0xf2 ;  /* 0x0000000000f2781c */ /* 0x000fda000278a577 */
[----:B--2---:R-:W2:Y:S01]  /*3e80*/  @!P4 LDL R154, [R11+0x48] ;  /* 0x000048000b9ac983 */ /* 0x004ea20000100800 */
[----:B------:R-:W-:Y:S02]  /*3e90*/  @!P4 LOP3.LUT R5, R5, R122, RZ, 0x30, !PT ;  /* 0x0000007a0505c212 */ /* 0x000fe400078e30ff */
[----:B------:R-:W-:Y:S02]  /*3ea0*/  @!P4 LOP3.LUT R6, R122, R6, RZ, 0xfc, !PT ;  /* 0x000000067a06c212 */ /* 0x000fe400078efcff */
[----:B------:R-:W-:Y:S02]  /*3eb0*/  LOP3.LUT P5, RZ, R124, R5, RZ, 0xc0, !PT ;  /* 0x000000057cff7212 */ /* 0x000fe400078ac0ff */
[----:B------:R-:W-:-:S04]  /*3ec0*/  LOP3.LUT P6, RZ, R23, R6, RZ, 0xc0, !PT ;  /* 0x0000000617ff7212 */ /* 0x000fc800078cc0ff */
[----:B------:R-:W-:Y:S01]  /*3ed0*/  PLOP3.LUT P5, PT, P5, P6, PT, 0x2f, 0xf2 ;  /* 0x0000000000f2781c */ /* 0x000fe20002fac577 */
[----:B--2---:R-:W-:-:S05]  /*3ee0*/  @!P4 VIADD R154, R154, 0x1 ;  /* 0x000000019a9ac836 */ /* 0x004fca0000000000 */
[----:B------:R1:W-:Y:S07]  /*3ef0*/  @!P4 STL [R11+0x48], R154 ;  /* 0x0000489a0b00c387 */ /* 0x0003ee0000100800 */
[----:B------:R-:W2:Y:S01]  /*3f00*/  @!P5 LDL R156, [R11+0x48] ;  /* 0x000048000b9cd983 */ /* 0x000ea20000100800 */
[----:B------:R-:W-:Y:S02]  /*3f10*/  @!P5 LOP3.LUT R5, R5, R124, RZ, 0x30, !PT ;  /* 0x0000007c0505d212 */ /* 0x000fe400078e30ff */
[----:B------:R-:W-:-:S02]  /*3f20*/  @!P5 LOP3.LUT R6, R124, R6, RZ, 0xfc, !PT ;  /* 0x000000067c06d212 */ /* 0x000fc400078efcff */
[----:B------:R-:W-:Y:S02]  /*3f30*/  LOP3.LUT P4, RZ, R126, R5, RZ, 0xc0, !PT ;  /* 0x000000057eff7212 */ /* 0x000fe4000788c0ff */
[----:B------:R-:W-:-:S04]  /*3f40*/  LOP3.LUT P6, RZ, R25, R6, RZ, 0xc0, !PT ;  /* 0x0000000619ff7212 */ /* 0x000fc800078cc0ff */
[----:B------:R-:W-:Y:S01]  /*3f50*/  PLOP3.LUT P4, PT, P4, P6, PT, 0x2f, 0xf2 ;  /* 0x0000000000f2781c */ /* 0x000fe2000278c577 */
[----:B--2---:R-:W-:-:S05]  /*3f60*/  @!P5 VIADD R156, R156, 0x1 ;  /* 0x000000019c9cd836 */ /* 0x004fca0000000000 */
[----:B------:R2:W-:Y:S07]  /*3f70*/  @!P5 STL [R11+0x48], R156 ;  /* 0x0000489c0b00d387 */ /* 0x0005ee0000100800 */
[----:B-1----:R-:W3:Y:S01]  /*3f80*/  @!P4 LDL R154, [R11+0x48] ;  /* 0x000048000b9ac983 */ /* 0x002ee20000100800 */
[----:B------:R-:W-:Y:S02]  /*3f90*/  @!P4 LOP3.LUT R5, R5, R126, RZ, 0x30, !PT ;  /* 0x0000007e0505c212 */ /* 0x000fe400078e30ff */
[----:B------:R-:W-:-:S02]  /*3fa0*/  @!P4 LOP3.LUT R6, R126, R6, RZ, 0xfc, !PT ;  /* 0x000000067e06c212 */ /* 0x000fc400078efcff */
[----:B------:R-:W-:Y:S02]  /*3fb0*/  LOP3.LUT P5, RZ, R128, R5, RZ, 0xc0, !PT ;  /* 0x0000000580ff7212 */ /* 0x000fe400078ac0ff */
        /* <DEDUP_REMOVED lines=20> */
[----:B------:R-:W3:Y:S01]  /*4100*/  @!P5 LDL R158, [R11+0x48] ;  /* 0x000048000b9ed983 */ /* 0x000ee20000100800 */
[----:B------:R-:W-:Y:S02]  /*4110*/  @!P5 LOP3.LUT R6, R132, R6, RZ, 0xfc, !PT ;  /* 0x000000068406d212 */ /* 0x000fe400078efcff */
[----:B------:R-:W-:-:S04]  /*4120*/  @!P5 LOP3.LUT R5, R5, R132, RZ, 0x30, !PT ;  /* 0x000000840505d212 */ /* 0x000fc800078e30ff */
[----:B------:R-:W-:Y:S01]  /*4130*/  LOP3.LUT P4, RZ, R134, R5, RZ, 0xc0, !PT ;  /* 0x0000000586ff7212 */ /* 0x000fe2000788c0ff */
[----:B------:R-:W-:Y:S01]  /*4140*/  BSSY.RECONVERGENT B7, `(.L_x_84) ;  /* 0x000000b000077945 */ /* 0x000fe20003800200 */
[----:B---3--:R-:W-:-:S05]  /*4150*/  @!P5 VIADD R158, R158, 0x1 ;  /* 0x000000019e9ed836 */ /* 0x008fca0000000000 */
[----:B------:R2:W-:Y:S01]  /*4160*/  @!P5 STL [R11+0x48], R158 ;  /* 0x0000489e0b00d387 */ /* 0x0005e20000100800 */
[----:B------:R-:W-:-:S04]  /*4170*/  LOP3.LUT P5, RZ, R33, R6, RZ, 0xc0, !PT ;  /* 0x0000000621ff7212 */ /* 0x000fc800078ac0ff */
[----:B------:R-:W-:-:S13]  /*4180*/  PLOP3.LUT P4, PT, P4, P5, PT, 0x2f, 0xf2 ;  /* 0x0000000000f2781c */ /* 0x000fda000278a577 */
[----:B--2---:R-:W-:Y:S05]  /*4190*/  @P4 BRA `(.L_x_85) ;  /* 0x0000000000144947 */ /* 0x004fea0003800000 */
[----:B------:R-:W2:Y:S01]  /*41a0*/  LDL R154, [R11+0x48] ;  /* 0x000048000b9a7983 */ /* 0x000ea20000100800 */
[----:B------:R-:W-:Y:S02]  /*41b0*/  LOP3.LUT R6, R134, R6, RZ, 0xfc, !PT ;  /* 0x0000000686067212 */ /* 0x000fe400078efcff */
[----:B------:R-:W-:Y:S01]  /*41c0*/  LOP3.LUT R5, R5, R134, RZ, 0x30, !PT ;  /* 0x0000008605057212 */ /* 0x000fe200078e30ff */
[----:B--2---:R-:W-:-:S05]  /*41d0*/  VIADD R154, R154, 0x1 ;  /* 0x000000019a9a7836 */ /* 0x004fca0000000000 */
[----:B------:R1:W-:Y:S02]  /*41e0*/  STL [R11+0x48], R154 ;  /* 0x0000489a0b007387 */ /* 0x0003e40000100800 */
.L_x_85:
[----:B------:R-:W-:Y:S05]  /*41f0*/  BSYNC.RECONVERGENT B7 ;  /* 0x0000000000077941 */ /* 0x000fea0003800200 */
.L_x_84:
[----:B------:R-:W-:Y:S05]  /*4200*/  @P3 BRA `(.L_x_79) ;  /* 0x0000000000e43947 */ /* 0x000fea0003800000 */
[----:B------:R-:W-:Y:S02]  /*4210*/  LOP3.LUT P4, RZ, R136, R5, RZ, 0xc0, !PT ;  /* 0x0000000588ff7212 */ /* 0x000fe4000788c0ff */
[----:B------:R-:W-:-:S04]  /*4220*/  LOP3.LUT P5, RZ, R35, R6, RZ, 0xc0, !PT ;  /* 0x0000000623ff7212 */ /* 0x000fc800078ac0ff */
[----:B------:R-:W-:-:S13]  /*4230*/  PLOP3.LUT P4, PT, P4, P5, PT, 0x2f, 0xf2 ;  /* 0x0000000000f2781c */ /* 0x000fda000278a577 */
[----:B-1----:R-:W2:Y:S01]  /*4240*/  @!P4 LDL R154, [R11+0x48] ;  /* 0x000048000b9ac983 */ /* 0x002ea20000100800 */
        /* <DEDUP_REMOVED lines=31> */
[----:B-1----:R-:W2:Y:S01]  /*4440*/  @!P4 LDL R154, [R11+0x48] ;  /* 0x000048000b9ac983 */ /* 0x002ea20000100800 */
[----:B------:R-:W-:Y:S02]  /*4450*/  @!P4 LOP3.LUT R5, R5, R144, RZ, 0x30, !PT ;  /* 0x000000900505c212 */ /* 0x000fe400078e30ff */
[----:B------:R-:W-:-:S02]  /*4460*/  @!P4 LOP3.LUT R6, R144, R6, RZ, 0xfc, !PT ;  /* 0x000000069006c212 */ /* 0x000fc400078efcff */
[----:B------:R-:W-:Y:S02]  /*4470*/  LOP3.LUT P5, RZ, R148, R5, RZ, 0xc0, !PT ;  /* 0x0000000594ff7212 */ /* 0x000fe400078ac0ff */
[----:B------:R-:W-:-:S04]  /*4480*/  LOP3.LUT P6, RZ, R45, R6, RZ, 0xc0, !PT ;  /* 0x000000062dff7212 */ /* 0x000fc800078cc0ff */
[----:B------:R-:W-:Y:S01]  /*4490*/  PLOP3.LUT P5, PT, P5, P6, PT, 0x2f, 0xf2 ;  /* 0x0000000000f2781c */ /* 0x000fe20002fac577 */
[----:B--2---:R-:W-:-:S05]  /*44a0*/  @!P4 VIADD R154, R154, 0x1 ;  /* 0x000000019a9ac836 */ /* 0x004fca0000000000 */
[----:B------:R3:W-:Y:S07]  /*44b0*/  @!P4 STL [R11+0x48], R154 ;  /* 0x0000489a0b00c387 */ /* 0x0007ee0000100800 */
[----:B------:R-:W2:Y:S01]  /*44c0*/  @!P5 LDL R158, [R11+0x48] ;  /* 0x000048000b9ed983 */ /* 0x000ea20000100800 */
[----:B------:R-:W-:Y:S02]  /*44d0*/  @!P5 LOP3.LUT R6, R148, R6, RZ, 0xfc, !PT ;  /* 0x000000069406d212 */ /* 0x000fe400078efcff */
[----:B------:R-:W-:-:S04]  /*44e0*/  @!P5 LOP3.LUT R5, R5, R148, RZ, 0x30, !PT ;  /* 0x000000940505d212 */ /* 0x000fc800078e30ff */
[----:B------:R-:W-:Y:S01]  /*44f0*/  LOP3.LUT P4, RZ, R146, R5, RZ, 0xc0, !PT ;  /* 0x0000000592ff7212 */ /* 0x000fe2000788c0ff */
[----:B--2---:R-:W-:-:S05]  /*4500*/  @!P5 VIADD R158, R158, 0x1 ;  /* 0x000000019e9ed836 */ /* 0x004fca0000000000 */
[----:B------:R3:W-:Y:S01]  /*4510*/  @!P5 STL [R11+0x48], R158 ;  /* 0x0000489e0b00d387 */ /* 0x0007e20000100800 */
[----:B------:R-:W-:-:S04]  /*4520*/  LOP3.LUT P5, RZ, R15, R6, RZ, 0xc0, !PT ;  /* 0x000000060fff7212 */ /* 0x000fc800078ac0ff */
[----:B------:R-:W-:-:S13]  /*4530*/  PLOP3.LUT P4, PT, P4, P5, PT, 0x2f, 0xf2 ;  /* 0x0000000000f2781c */ /* 0x000fda000278a577 */
[----:B---3--:R-:W-:Y:S05]  /*4540*/  @P4 BRA `(.L_x_79) ;  /* 0x0000000000144947 */ /* 0x008fea0003800000 */
[----:B------:R-:W2:Y:S01]  /*4550*/  LDL R154, [R11+0x48] ;  /* 0x000048000b9a7983 */ /* 0x000ea20000100800 */
[----:B------:R-:W-:Y:S02]  /*4560*/  LOP3.LUT R6, R146, R6, RZ, 0xfc, !PT ;  /* 0x0000000692067212 */ /* 0x000fe400078efcff */
[----:B------:R-:W-:Y:S01]  /*4570*/  LOP3.LUT R5, R5, R146, RZ, 0x30, !PT ;  /* 0x0000009205057212 */ /* 0x000fe200078e30ff */
[----:B--2---:R-:W-:-:S05]  /*4580*/  VIADD R154, R154, 0x1 ;  /* 0x000000019a9a7836 */ /* 0x004fca0000000000 */
[----:B------:R3:W-:Y:S02]  /*4590*/  STL [R11+0x48], R154 ;  /* 0x0000489a0b007387 */ /* 0x0007e40000100800 */
.L_x_79:
[----:B------:R-:W-:Y:S05]  /*45a0*/  BSYNC.RECONVERGENT B6 ;  /* 0x0000000000067941 */ /* 0x000fea0003800200 */
.L_x_78:
[----:B------:R-:W-:-:S04]  /*45b0*/  ISETP.NE.U32.AND P4, PT, R150, R7, PT ;  /* 0x000000079600720c */ /* 0x000fc80003f85070 */
[----:B------:R-:W-:-:S13]  /*45c0*/  ISETP.NE.AND.EX P4, PT, R149, R6, PT, P4 ;  /* 0x000000069500720c */ /* 0x000fda0003f85340 */
[----:B------:R-:W-:Y:S05]  /*45d0*/  @P4 BRA `(.L_x_86) ;  /* 0xffffffe000b44947 */ /* 0x000fea000383ffff */
[----:B------:R-:W-:Y:S05]  /*45e0*/  BSYNC.RECONVERGENT B5 ;  /* 0x0000000000057941 */ /* 0x000fea0003800200 */
.L_x_75:
[C---:B------:R-:W-:Y:S02]  /*45f0*/  LOP3.LUT R6, R150.reuse, 0x3f80000, RZ, 0xc0, !PT ;  /* 0x03f8000096067812 */ /* 0x040fe400078ec0ff */
[----:B-123--:R-:W-:Y:S02]  /*4600*/  LOP3.LUT R11, R150, 0x1fc00, RZ, 0xc0, !PT ;  /* 0x0001fc00960b7812 */ /* 0x00efe400078ec0ff */
[----:B------:R-:W-:Y:S02]  /*4610*/  ISETP.NE.U32.AND P2, PT, R6, 0x3f80000, PT ;  /* 0x03f800000600780c */ /* 0x000fe40003f45070 */
[C---:B------:R-:W-:Y:S02]  /*4620*/  LOP3.LUT R6, R149.reuse, 0x3f800000, RZ, 0xc0, !PT ;  /* 0x3f80000095067812 */ /* 0x040fe400078ec0ff */
[----:B------:R-:W-:Y:S02]  /*4630*/  LOP3.LUT R150, R150, 0xf0000000, RZ, 0xc0, !PT ;  /* 0xf000000096967812 */ /* 0x000fe400078ec0ff */
[----:B------:R-:W-:-:S02]  /*4640*/  LOP3.LUT R7, R149, 0xfe0, RZ, 0xc0, !PT ;  /* 0x00000fe095077812 */ /* 0x000fc400078ec0ff */
[----:B------:R-:W-:Y:S02]  /*4650*/  ISETP.NE.AND.EX P1, PT, R6, 0x3f800000, PT, !PT ;  /* 0x3f8000000600780c */ /* 0x000fe40003f253f0 */
[----:B------:R-:W-:Y:S02]  /*4660*/  LOP3.LUT R6, R149, 0x7, RZ, 0xc0, !PT ;  /* 0x0000000795067812 */ /* 0x000fe400078ec0ff */
[----:B------:R-:W-:Y:S02]  /*4670*/  ISETP.EQ.U32.AND P0, PT, R11, 0x1fc00, PT ;  /* 0x0001fc000b00780c */ /* 0x000fe40003f02070 */
[----:B------:R-:W-:Y:S02]  /*4680*/  ISETP.EQ.U32.AND P4, PT, R150, -0x10000000, PT ;  /* 0xf00000009600780c */ /* 0x000fe40003f82070 */
[----:B------:R-:W-:Y:S02]  /*4690*/  ISETP.NE.AND.EX P3, PT, R7, 0xfe0, PT, !PT ;  /* 0x00000fe00700780c */ /* 0x000fe40003f653f0 */
[----:B------:R-:W-:-:S02]  /*46a0*/  LOP3.LUT R149, R149, 0x1fc000, RZ, 0xc0, !PT ;  /* 0x001fc00095957812 */ /* 0x000fc400078ec0ff */
[----:B------:R-:W-:Y:S02]  /*46b0*/  ISETP.NE.AND.EX P2, PT, RZ, RZ, PT, P2 ;  /* 0x000000ffff00720c */ /* 0x000fe40003f45320 */
[----:B------:R-:W-:Y:S02]  /*46c0*/  ISETP.EQ.OR.EX P3, PT, R6, 0x7, !P3, P4 ;  /* 0x000000070600780c */ /* 0x000fe40005f62740 */
[----:B------:R-:W-:Y:S02]  /*46d0*/  ISETP.EQ.OR.EX P1, PT, R149, 0x1fc000, !P1, PT ;  /* 0x001fc0009500780c */ /* 0x000fe40004f22770 */
[----:B------:R-:W-:Y:S02]  /*46e0*/  ISETP.EQ.OR.EX P0, PT, RZ, RZ, !P2, P0 ;  /* 0x000000ffff00720c */ /* 0x000fe40005702700 */
[C---:B------:R-:W-:Y:S01]  /*46f0*/  LEA R7, R0.reuse, UR11, 0x2 ;  /* 0x0000000b00077c11 */ /* 0x040fe2000f8e10ff */
[----:B------:R-:W-:Y:S01]  /*4700*/  VIADD R0, R0, 0x1 ;  /* 0x0000000100007836 */ /* 0x000fe20000000000 */
[----:B------:R-:W-:-:S04]  /*4710*/  PLOP3.LUT P0, PT, P1, P0, P3, 0xfe, 0x0 ;  /* 0x000000000000781c */ /* 0x000fc80000f01f36 */
[----:B------:R-:W-:-:S05]  /*4720*/  SEL R6, RZ, 0x1, !P0 ;  /* 0x00000001ff067807 */ /* 0x000fca0004000000 */
[----:B------:R2:W-:Y:S01]  /*4730*/  STL [R7], R6 ;  /* 0x0000000607007387 */ /* 0x0005e20000100800 */
[----:B------:R-:W-:Y:S05]  /*4740*/  BRA `(.L_x_87) ;  /* 0xffffffc800b47947 */ /* 0x000fea000383ffff */
.L_x_74:
[----:B------:R-:W-:Y:S05]  /*4750*/  BSYNC.RECONVERGENT B0 ;  /* 0x0000000000007941 */ /* 0x000fea0003800200 */
.L_x_54:
[----:B------:R-:W-:Y:S01]  /*4760*/  ISETP.NE.AND P1, PT, R151, RZ, PT ;  /* 0x000000ff9700720c */ /* 0x000fe20003f25270 */
[----:B------:R-:W-:Y:S01]  /*4770*/  IMAD.MOV.U32 R2, RZ, RZ, 0x1 ;  /* 0x00000001ff027424 */ /* 0x000fe200078e00ff */
[----:B------:R-:W-:-:S11]  /*4780*/  PLOP3.LUT P0, PT, PT, PT, PT, 0x8, 0x80 ;  /* 0x000000000080781c */ /* 0x000fd60003f0e170 */
[----:B------:R-:W-:Y:S05]  /*4790*/  @P1 BRA `(.L_x_88) ;  /* 0xffffffc800801947 */ /* 0x000fea000383ffff */
[----:B------:R-:W2:Y:S01]  /*47a0*/  LDL.128 R16, [R1+0x130] ;  /* 0x0001300001107983 */ /* 0x000ea20000100c00 */
[----:B------:R-:W-:Y:S01]  /*47b0*/  BSSY.RECONVERGENT B0, `(.L_x_89) ;  /* 0x0000040000007945 */ /* 0x000fe20003800200 */
[----:B------:R-:W-:Y:S01]  /*47c0*/  IMAD.MOV.U32 R2, RZ, RZ, 0x2 ;  /* 0x00000002ff027424 */ /* 0x000fe200078e00ff */
[----:B--2---:R-:W-:Y:S02]  /*47d0*/  LOP3.LUT R7, R18, R16, RZ, 0xfc, !PT ;  /* 0x0000001012077212 */ /* 0x004fe400078efcff */
[----:B------:R-:W-:-:S03]  /*47e0*/  LOP3.LUT R6, R19, R17, RZ, 0xfc, !PT ;  /* 0x0000001113067212 */ /* 0x000fc600078efcff */
[----:B------:R-:W-:Y:S02]  /*47f0*/  IMAD.MOV.U32 R4, RZ, RZ, R7 ;  /* 0x000000ffff047224 */ /* 0x000fe400078e0007 */
[----:B------:R-:W-:-:S07]  /*4800*/  IMAD.MOV.U32 R5, RZ, RZ, R6 ;  /* 0x000000ffff057224 */ /* 0x000fce00078e0006 */
.L_x_93:
[----:B------:R-:W-:Y:S01]  /*4810*/  ISETP.GT.U32.AND P0, PT, R2, 0x6, PT ;  /* 0x000000060200780c */ /* 0x000fe20003f04070 */
[----:B------:R-:W-:-:S12]  /*4820*/  BSSY.RECONVERGENT B5, `(.L_x_90) ;  /* 0x0000032000057945 */ /* 0x000fd80003800200 */
[----:B------:R-:W-:Y:S05]  /*4830*/  @P0 BRA `(.L_x_91) ;  /* 0x0000000000c00947 */ /* 0x000fea0003800000 */
[----:B------:R-:W-:Y:S02]  /*4840*/  IMAD.MOV.U32 R29, RZ, RZ, RZ ;  /* 0x000000ffff1d7224 */ /* 0x000fe400078e00ff */
[----:B------:R-:W-:Y:S02]  /*4850*/  IMAD.MOV.U32 R36, RZ, RZ, 0x1fc000 ;  /* 0x001fc000ff247424 */ /* 0x000fe400078e00ff */
[----:B------:R-:W-:Y:S02]  /*4860*/  IMAD.MOV.U32 R11, RZ, RZ, 0x6 ;  /* 0x00000006ff0b7424 */ /* 0x000fe400078e00ff */
[----:B------:R-:W-:Y:S02]  /*4870*/  IMAD.MOV.U32 R27, RZ, RZ, RZ ;  /* 0x000000ffff1b7224 */ /* 0x000fe400078e00ff */
[----:B------:R-:W-:Y:S02]  /*4880*/  IMAD.MOV.U32 R34, RZ, RZ, 0x3f800000 ;  /* 0x3f800000ff227424 */ /* 0x000fe400078e00ff */
[----:B------:R-:W-:-:S02]  /*4890*/  IMAD.MOV.U32 R4, RZ, RZ, R7 ;  /* 0x000000ffff047224 */ /* 0x000fc400078e0007 */
[----:B------:R-:W-:-:S07]  /*48a0*/  IMAD.MOV.U32 R5, RZ, RZ, R6 ;  /* 0x000000ffff057224 */ /* 0x000fce00078e0006 */
.L_x_92:
[----:B------:R-:W-:Y:S02]  /*48b0*/  LOP3.LUT R15, R27, R4, RZ, 0xc0, !PT ;  /* 0x000000041b0f7212 */ /* 0x000fe400078ec0ff */
[----:B------:R-:W-:Y:S02]  /*48c0*/  LOP3.LUT R30, R34, R5, RZ, 0xc0, !PT ;  /* 0x00000005221e7212 */ /* 0x000fe400078ec0ff */
[----:B------:R-:W-:Y:S02]  /*48d0*/  LOP3.LUT R13, R16, R29, RZ, 0xc0, !PT ;  /* 0x0000001d100d7212 */ /* 0x000fe400078ec0ff */
[--C-:B------:R-:W-:Y:S02]  /*48e0*/  SHF.R.U64 R15, R15, 0x9, R30.reuse ;  /* 0x000000090f0f7819 */ /* 0x100fe4000000121e */
[----:B------:R-:W-:Y:S02]  /*48f0*/  SHF.R.U32.HI R30, RZ, 0x9, R30 ;  /* 0x00000009ff1e7819 */ /* 0x000fe4000001161e */
[----:B------:R-:W-:-:S02]  /*4900*/  LOP3.LUT R24, R17, R36, RZ, 0xc0, !PT ;  /* 0x0000002411187212 */ /* 0x000fc400078ec0ff */
[----:B------:R-:W-:Y:S02]  /*4910*/  LOP3.LUT R25, R29, R4, RZ, 0xc0, !PT ;  /* 0x000000041d197212 */ /* 0x000fe400078ec0ff */
[----:B------:R-:W-:Y:S02]  /*4920*/  LOP3.LUT R23, R18, R29, RZ, 0xc0, !PT ;  /* 0x0000001d12177212 */ /* 0x000fe400078ec0ff */
[C---:B------:R-:W-:Y:S01]  /*4930*/  ISETP.GT.U32.AND P0, PT, R11.reuse, R2, PT ;  /* 0x000000020b00720c */ /* 0x040fe20003f04070 */
[----:B------:R-:W-:Y:S01]  /*4940*/  VIADD R11, R11, 0xffffffff ;  /* 0xffffffff0b0b7836 */ /* 0x000fe20000000000 */
[----:B------:R-:W-:Y:S02]  /*4950*/  LOP3.LUT R32, R36, R5, RZ, 0xc0, !PT ;  /* 0x0000000524207212 */ /* 0x000fe400078ec0ff */
[CC--:B------:R-:W-:Y:S02]  /*4960*/  LOP3.LUT R20, R19.reuse, R36.reuse, RZ, 0xc0, !PT ;  /* 0x0000002413147212 */ /* 0x0c0fe400078ec0ff */
[----:B------:R-:W-:Y:S01]  /*4970*/  LOP3.LUT R22, R19, R36, R30, 0xb0, !PT ;  /* 0x0000002413167212 */ /* 0x000fe200078eb01e */
[----:B------:R-:W-:Y:S01]  /*4980*/  IMAD.SHL.U32 R19, R13, 0x200, RZ ;  /* 0x000002000d137824 */ /* 0x000fe200078e00ff */
[----:B------:R-:W-:-:S02]  /*4990*/  LOP3.LUT R21, R18, R29, R15, 0xb0, !PT ;  /* 0x0000001d12157212 */ /* 0x000fc400078eb00f */
[----:B------:R-:W-:Y:S01]  /*49a0*/  SHF.L.U64.HI R24, R13, 0x9, R24 ;  /* 0x000000090d187819 */ /* 0x000fe20000010218 */
[----:B------:R-:W-:Y:S01]  /*49b0*/  IMAD.SHL.U32 R13, R25, 0x200, RZ ;  /* 0x00000200190d7824 */ /* 0x000fe200078e00ff */
[-CC-:B------:R-:W-:Y:S02]  /*49c0*/  LOP3.LUT R26, R16, R29.reuse, R15.reuse, 0xb0, !PT ;  /* 0x0000001d101a7212 */ /* 0x180fe400078eb00f */
[-C--:B------:R-:W-:Y:S01]  /*49d0*/  LOP3.LUT R28, R17, R36.reuse, R30, 0xb0, !PT ;  /* 0x00000024111c7212 */ /* 0x080fe200078eb01e */
[----:B------:R-:W-:Y:S01]  /*49e0*/  IMAD.SHL.U32 R17, R23, 0x200, RZ ;  /* 0x0000020017117824 */ /* 0x000fe200078e00ff */
[----:B------:R-:W-:Y:S02]  /*49f0*/  LOP3.LUT R18, R4, R29, R15, 0xb0, !PT ;  /* 0x0000001d04127212 */ /* 0x000fe400078eb00f */
[----:B------:R-:W-:Y:S02]  /*4a00*/  SHF.L.U64.HI R16, R25, 0x9, R32 ;  /* 0x0000000919107819 */ /* 0x000fe40000010220 */
[----:B------:R-:W-:-:S02]  /*4a10*/  LOP3.LUT R15, R5, R36, R30, 0xb0, !PT ;  /* 0x00000024050f7212 */ /* 0x000fc400078eb01e */
[----:B------:R-:W-:Y:S02]  /*4a20*/  SHF.L.U64.HI R20, R23, 0x9, R20 ;  /* 0x0000000917147819 */ /* 0x000fe40000010214 */
[----:B------:R-:W-:Y:S02]  /*4a30*/  LOP3.LUT R13, R13, R18, R27, 0xf4, !PT ;  /* 0x000000120d0d7212 */ /* 0x000fe400078ef41b */
[----:B------:R-:W-:Y:S02]  /*4a40*/  LOP3.LUT R16, R16, R15, R34, 0xf4, !PT ;  /* 0x0000000f10107212 */ /* 0x000fe400078ef422 */
[-CC-:B------:R-:W-:Y:S02]  /*4a50*/  LOP3.LUT R15, R19, R27.reuse, R4.reuse, 0x70, !PT ;  /* 0x0000001b130f7212 */ /* 0x180fe400078e7004 */
[----:B------:R-:W-:Y:S02]  /*4a60*/  LOP3.LUT R18, R17, R27, R4, 0x70, !PT ;  /* 0x0000001b11127212 */ /* 0x000fe400078e7004 */
[----:B------:R-:W-:-:S02]  /*4a70*/  LOP3.LUT R17, R24, R34, R5, 0x70, !PT ;  /* 0x0000002218117212 */ /* 0x000fc400078e7005 */
[-CC-:B------:R-:W-:Y:S02]  /*4a80*/  LOP3.LUT R19, R20, R34.reuse, R5.reuse, 0x70, !PT ;  /* 0x0000002214137212 */ /* 0x180fe400078e7005 */
[----:B------:R-:W-:Y:S02]  /*4a90*/  LOP3.LUT R4, R13, R27, R4, 0xf8, !PT ;  /* 0x0000001b0d047212 */ /* 0x000fe400078ef804 */
[----:B------:R-:W-:Y:S02]  /*4aa0*/  LOP3.LUT R5, R16, R34, R5, 0xf8, !PT ;  /* 0x0000002210057212 */ /* 0x000fe400078ef805 */
[----:B------:R-:W-:Y:S02]  /*4ab0*/  SHF.R.U64 R29, R29, 0x9, R36 ;  /* 0x000000091d1d7819 */ /* 0x000fe40000001224 */
[----:B------:R-:W-:Y:S02]  /*4ac0*/  SHF.R.U64 R27, R27, 0x9, R34 ;  /* 0x000000091b1b7819 */ /* 0x000fe40000001222 */
[----:B------:R-:W-:-:S02]  /*4ad0*/  LOP3.LUT R16, R26, R15, RZ, 0xfc, !PT ;  /* 0x0000000f1a107212 */ /* 0x000fc400078efcff */
[----:B------:R-:W-:Y:S02]  /*4ae0*/  LOP3.LUT R17, R28, R17, RZ, 0xfc, !PT ;  /* 0x000000111c117212 */ /* 0x000fe400078efcff */
[----:B------:R-:W-:Y:S02]  /*4af0*/  LOP3.LUT R18, R21, R18, RZ, 0xfc, !PT ;  /* 0x0000001215127212 */ /* 0x000fe400078efcff */
[----:B------:R-:W-:Y:S02]  /*4b00*/  LOP3.LUT R19, R22, R19, RZ, 0xfc, !PT ;  /* 0x0000001316137212 */ /* 0x000fe400078efcff */
[----:B------:R-:W-:Y:S02]  /*4b10*/  SHF.R.U32.HI R36, RZ, 0x9, R36 ;  /* 0x00000009ff247819 */ /* 0x000fe40000011624 */
[----:B------:R-:W-:Y:S01]  /*4b20*/  SHF.R.U32.HI R34, RZ, 0x9, R34 ;  /* 0x00000009ff227819 */ /* 0x000fe20000011622 */
[----:B------:R-:W-:Y:S06]  /*4b30*/  @P0 BRA `(.L_x_92) ;  /* 0xfffffffc005c0947 */ /* 0x000fec000383ffff */
.L_x_91:
[----:B------:R-:W-:Y:S05]  /*4b40*/  BSYNC.RECONVERGENT B5 ;  /* 0x0000000000057941 */ /* 0x000fea0003800200 */
.L_x_90:
[----:B------:R-:W-:Y:S01]  /*4b50*/  ISETP.NE.U32.AND P0, PT, R7, R4, PT ;  /* 0x000000040700720c */ /* 0x000fe20003f05070 */
[----:B------:R-:W-:Y:S02]  /*4b60*/  VIADD R2, R2, 0x1 ;  /* 0x0000000102027836 */ /* 0x000fe40000000000 */
[----:B------:R-:W-:Y:S01]  /*4b70*/  IMAD.MOV.U32 R7, RZ, RZ, R4 ;  /* 0x000000ffff077224 */ /* 0x000fe200078e0004 */
[----:B------:R-:W-:Y:S01]  /*4b80*/  ISETP.NE.AND.EX P0, PT, R6, R5, PT, P0 ;  /* 0x000000050600720c */ /* 0x000fe20003f05300 */
[----:B------:R-:W-:-:S12]  /*4b90*/  IMAD.MOV.U32 R6, RZ, RZ, R5 ;  /* 0x000000ffff067224 */ /* 0x000fd800078e0005 */
[----:B------:R-:W-:Y:S05]  /*4ba0*/  @P0 BRA `(.L_x_93) ;  /* 0xfffffffc00180947 */ /* 0x000fea000383ffff */
[----:B------:R-:W-:Y:S05]  /*4bb0*/  BSYNC.RECONVERGENT B0 ;  /* 0x0000000000007941 */ /* 0x000fea0003800200 */
.L_x_89:
[----:B------:R-:W-:Y:S02]  /*4bc0*/  IMAD.MOV.U32 R4, RZ, RZ, R16 ;  /* 0x000000ffff047224 */ /* 0x000fe400078e0010 */
[----:B------:R-:W-:Y:S02]  /*4bd0*/  IMAD.MOV.U32 R5, RZ, RZ, R17 ;  /* 0x000000ffff057224 */ /* 0x000fe400078e0011 */
[----:B------:R-:W-:Y:S02]  /*4be0*/  IMAD.MOV.U32 R6, RZ, RZ, R18 ;  /* 0x000000ffff067224 */ /* 0x000fe400078e0012 */
[----:B------:R-:W-:-:S05]  /*4bf0*/  IMAD.MOV.U32 R7, RZ, RZ, R19 ;  /* 0x000000ffff077224 */ /* 0x000fca00078e0013 */
[----:B------:R2:W-:Y:S02]  /*4c00*/  STL.128 [R1+0x130], R4 ;  /* 0x0001300401007387 */ /* 0x0005e40000100c00 */
.L_x_53:
[----:B------:R-:W-:Y:S05]  /*4c10*/  BSYNC.RECONVERGENT B1 ;  /* 0x0000000000017941 */ /* 0x000fea0003800200 */
.L_x_52:
[----:B------:R-:W-:-:S13]  /*4c20*/  ISETP.NE.AND P0, PT, R0, R3, PT ;  /* 0x000000030000720c */ /* 0x000fda0003f05270 */
[----:B------:R-:W-:Y:S05]  /*4c30*/  @P0 BRA `(.L_x_94) ;  /* 0xffffffc000480947 */ /* 0x000fea000383ffff */
[----:B------:R-:W-:Y:S05]  /*4c40*/  BSYNC.RECONVERGENT B2 ;  /* 0x0000000000027941 */ /* 0x000fea0003800200 */
.L_x_51:
        /* <DEDUP_REMOVED lines=8> */
[----:B------:R-:W-:Y:S01]  /*4cd0*/  LOP3.LUT R34, R3, 0x3, RZ, 0xc0, !PT ;  /* 0x0000000303227812 */ /* 0x000fe200078ec0ff */
[----:B------:R-:W-:Y:S02]  /*4ce0*/  IMAD.MOV.U32 R0, RZ, RZ, RZ ;  /* 0x000000ffff007224 */ /* 0x000fe400078e00ff */
[----:B------:R-:W-:Y:S01]  /*4cf0*/  IMAD.MOV.U32 R2, RZ, RZ, RZ ;  /* 0x000000ffff027224 */ /* 0x000fe200078e00ff */
[----:B------:R-:W-:Y:S01]  /*4d00*/  ISETP.NE.AND P0, PT, R34, RZ, PT ;  /* 0x000000ff2200720c */ /* 0x000fe20003f05270 */
[----:B------:R-:W-:Y:S01]  /*4d10*/  IMAD.MOV.U32 R11, RZ, RZ, RZ ;  /* 0x000000ffff0b7224 */ /* 0x000fe200078e00ff */
[----:B-12---:R-:W1:Y:S02]  /*4d20*/  F2F.F64.F32 R4, UR6 ;  /* 0x0000000600047d10 */ /* 0x006e640008201800 */
[----:B-1----:R-:W-:-:S03]  /*4d30*/  DMUL R4, R4, 1.25 ;  /* 0x3ff4000004047828 */ /* 0x002fc60000000000 */
[----:B------:R-:W-:Y:S08]  /*4d40*/  @!P1 BRA `(.L_x_98) ;  /* 0x0000000400349947 */ /* 0x000ff00003800000 */
[----:B------:R-:W-:Y:S01]  /*4d50*/  LOP3.LUT R2, R3, 0x7ffffffc, RZ, 0xc0, !PT ;  /* 0x7ffffffc03027812 */ /* 0x000fe200078ec0ff */
[----:B------:R-:W-:Y:S02]  /*4d60*/  IMAD.MOV.U32 R0, RZ, RZ, RZ ;  /* 0x000000ffff007224 */ /* 0x000fe400078e00ff */
[----:B------:R-:W-:Y:S02]  /*4d70*/  IMAD.MOV.U32 R24, RZ, RZ, RZ ;  /* 0x000000ffff187224 */ /* 0x000fe400078e00ff */
[----:B------:R-:W-:-:S07]  /*4d80*/  IMAD.MOV.U32 R11, RZ, RZ, RZ ;  /* 0x000000ffff0b7224 */ /* 0x000fce00078e00ff */
.L_x_99:
[----:B------:R-:W-:-:S05]  /*4d90*/  IMAD R22, R24, 0x4, R1 ;  /* 0x0000000418167824 */ /* 0x000fca00078e0201 */
[----:B------:R-:W2:Y:S02]  /*4da0*/  LDL.128 R16, [R22+0x10] ;  /* 0x0000100016107983 */ /* 0x000ea40000100c00 */
[----:B--2---:R-:W-:Y:S02]  /*4db0*/  ISETP.NE.AND P4, PT, R16, RZ, PT ;  /* 0x000000ff1000720c */ /* 0x004fe40003f85270 */
[----:B------:R-:W-:Y:S02]  /*4dc0*/  ISETP.NE.AND P3, PT, R17, RZ, PT ;  /* 0x000000ff1100720c */ /* 0x000fe40003f65270 */
[----:B------:R-:W-:-:S09]  /*4dd0*/  ISETP.NE.AND P1, PT, R18, RZ, PT ;  /* 0x000000ff1200720c */ /* 0x000fd20003f25270 */
[----:B------:R-:W2:Y:S01]  /*4de0*/  @!P4 LDL R13, [R22+0x48] ;  /* 0x00004800160dc983 */ /* 0x000ea20000100800 */
[----:B------:R-:W-:-:S03]  /*4df0*/  ISETP.NE.AND P2, PT, R19, RZ, PT ;  /* 0x000000ff1300720c */ /* 0x000fc60003f45270 */
[----:B------:R-:W3:Y:S04]  /*4e00*/  @!P3 LDL R29, [R22+0x4c] ;  /* 0x00004c00161db983 */ /* 0x000ee80000100800 */
[----:B------:R-:W4:Y:S04]  /*4e10*/  @!P1 LDL R27, [R22+0x50] ;  /* 0x00005000161b9983 */ /* 0x000f280000100800 */
[----:B------:R-:W5:Y:S04]  /*4e20*/  @!P4 LDL R25, [R22+0x80] ;  /* 0x000080001619c983 */ /* 0x000f680000100800 */
[----:B------:R-:W5:Y:S04]  /*4e30*/  @!P2 LDL R32, [R22+0x54] ;  /* 0x000054001620a983 */ /* 0x000f680000100800 */
[----:B------:R-:W5:Y:S04]  /*4e40*/  @!P3 LDL R30, [R22+0x84] ;  /* 0x00008400161eb983 */ /* 0x000f680000100800 */
[----:B------:R-:W5:Y:S04]  /*4e50*/  @!P1 LDL R31, [R22+0x88] ;  /* 0x00008800161f9983 */ /* 0x000f680000100800 */
[----:B------:R1:W5:Y:S01]  /*4e60*/  @!P2 LDL R33, [R22+0x8c] ;  /* 0x00008c001621a983 */ /* 0x0003620000100800 */
[----:B------:R-:W-:-:S02]  /*4e70*/  @!P4 IMAD.MOV.U32 R20, RZ, RZ, 0x0 ;  /* 0x00000000ff14c424 */ /* 0x000fc400078e00ff */
[----:B------:R-:W-:Y:S02]  /*4e80*/  @!P4 IMAD.MOV.U32 R21, RZ, RZ, 0x3fd00000 ;  /* 0x3fd00000ff15c424 */ /* 0x000fe400078e00ff */
[----:B------:R-:W-:Y:S02]  /*4e90*/  @!P1 IMAD.MOV.U32 R23, RZ, RZ, 0x3fd00000 ;  /* 0x3fd00000ff179424 */ /* 0x000fe400078e00ff */
[----:B-1----:R-:W-:Y:S02]  /*4ea0*/  @!P1 IMAD.MOV.U32 R22, RZ, RZ, 0x0 ;  /* 0x00000000ff169424 */ /* 0x002fe400078e00ff */
        /* <DEDUP_REMOVED lines=9> */
[----:B------:R-:W-:Y:S02]  /*4f40*/  @!P3 IMAD.MOV.U32 R21, RZ, RZ, 0x3fd00000 ;  /* 0x3fd00000ff15b424 */ /* 0x000fe400078e00ff */
[----:B-----5:R-:W-:Y:S01]  /*4f50*/  @!P2 VIADD R28, R32, 0xfffffffd ;  /* 0xfffffffd201ca836 */ /* 0x020fe20000000000 */
[----:B------:R-:W-:-:S03]  /*4f60*/  @!P4 ISETP.NE.AND P5, PT, R13, 0x4, PT ;  /* 0x000000040d00c80c */ /* 0x000fc60003fa5270 */
[----:B--2---:R-:W-:Y:S01]  /*4f70*/  @!P3 DFMA R16, R16, R20, 1 ;  /* 0x3ff000001010b42b */ /* 0x004fe20000000014 */
[----:B------:R-:W2:Y:S01]  /*4f80*/  @!P2 I2F.F64 R20, R28 ;  /* 0x0000001c0014a312 */ /* 0x000ea20000201c00 */
[C---:B------:R-:W-:Y:S02]  /*4f90*/  @!P4 FSEL R6, R4.reuse, R6, !P5 ;  /* 0x000000060406c208 */ /* 0x040fe40006800000 */
[----:B------:R-:W-:Y:S01]  /*4fa0*/  @!P4 FSEL R7, R5, R7, !P5 ;  /* 0x000000070507c208 */ /* 0x000fe20006800000 */
[----:B-1----:R-:W-:Y:S01]  /*4fb0*/  @!P1 DFMA R18, R18, R22, 1 ;  /* 0x3ff000001212942b */ /* 0x002fe20000000016 */
[----:B------:R-:W-:Y:S02]  /*4fc0*/  @!P3 ISETP.NE.AND P5, PT, R29, 0x4, PT ;  /* 0x000000041d00b80c */ /* 0x000fe40003fa5270 */
[----:B------:R-:W-:Y:S01]  /*4fd0*/  ISETP.NE.OR P6, PT, R25, RZ, P4 ;  /* 0x000000ff1900720c */ /* 0x000fe200027c5670 */
[----:B------:R-:W-:Y:S02]  /*4fe0*/  @!P2 IMAD.MOV.U32 R22, RZ, RZ, 0x0 ;  /* 0x00000000ff16a424 */ /* 0x000fe400078e00ff */
[----:B------:R-:W-:Y:S01]  /*4ff0*/  @!P2 IMAD.MOV.U32 R23, RZ, RZ, 0x3fd00000 ;  /* 0x3fd00000ff17a424 */ /* 0x000fe200078e00ff */
[----:B------:R-:W-:-:S02]  /*5000*/  @!P3 FSEL R16, R4, R16, !P5 ;  /* 0x000000100410b208 */ /* 0x000fc40006800000 */
[----:B------:R-:W-:Y:S02]  /*5010*/  @!P3 FSEL R17, R5, R17, !P5 ;  /* 0x000000110511b208 */ /* 0x000fe40006800000 */
[----:B------:R-:W-:Y:S01]  /*5020*/  @!P1 ISETP.NE.AND P5, PT, R27, 0x4, PT ;  /* 0x000000041b00980c */ /* 0x000fe20003fa5270 */
[----:B--2---:R-:W-:Y:S01]  /*5030*/  @!P2 DFMA R20, R20, R22, 1 ;  /* 0x3ff000001414a42b */ /* 0x004fe20000000016 */
[----:B------:R1:W2:Y:S02]  /*5040*/  @!P4 F2F.F32.F64 R13, R6 ;  /* 0x00000006000dc310 */ /* 0x0002a40000301000 */
[----:B------:R-:W-:Y:S02]  /*5050*/  @!P1 FSEL R18, R4, R18, !P5 ;  /* 0x0000001204129208 */ /* 0x000fe40006800000 */
[----:B------:R-:W-:Y:S02]  /*5060*/  @!P1 FSEL R19, R5, R19, !P5 ;  /* 0x0000001305139208 */ /* 0x000fe40006800000 */
[----:B------:R-:W-:Y:S01]  /*5070*/  ISETP.NE.OR P5, PT, R30, RZ, P3 ;  /* 0x000000ff1e00720c */ /* 0x000fe20001fa5670 */
[----:B------:R-:W-:Y:S01]  /*5080*/  @!P4 VIADD R15, R11, 0x1 ;  /* 0x000000010b0fc836 */ /* 0x000fe20000000000 */
[----:B------:R-:W3:Y:S01]  /*5090*/  @!P3 F2F.F32.F64 R17, R16 ;  /* 0x000000100011b310 */ /* 0x000ee20000301000 */
[----:B------:R-:W-:Y:S01]  /*50a0*/  @!P6 IMAD.MOV R15, RZ, RZ, R11 ;  /* 0x000000ffff0fe224 */ /* 0x000fe200078e020b */
[----:B------:R-:W-:-:S03]  /*50b0*/  @!P2 ISETP.NE.AND P6, PT, R32, 0x4, PT ;  /* 0x000000042000a80c */ /* 0x000fc60003fc5270 */
[----:B------:R-:W-:Y:S01]  /*50c0*/  @!P4 IMAD.MOV.U32 R11, RZ, RZ, R15 ;  /* 0x000000ffff0bc224 */ /* 0x000fe200078e000f */
[----:B-1----:R-:W-:Y:S02]  /*50d0*/  @!P2 FSEL R6, R4, R20, !P6 ;  /* 0x000000140406a208 */ /* 0x002fe40007000000 */
[----:B------:R-:W-:Y:S02]  /*50e0*/  @!P2 FSEL R7, R5, R21, !P6 ;  /* 0x000000150507a208 */ /* 0x000fe40007000000 */
[----:B------:R-:W-:Y:S01]  /*50f0*/  ISETP.NE.OR P6, PT, R31, RZ, P1 ;  /* 0x000000ff1f00720c */ /* 0x000fe20000fc5670 */
[----:B------:R-:W-:Y:S02]  /*5100*/  @!P3 VIADD R15, R11, 0x1 ;  /* 0x000000010b0fb836 */ /* 0x000fe40000000000 */
[----:B------:R-:W-:Y:S02]  /*5110*/  @!P5 IMAD.MOV R15, RZ, RZ, R11 ;  /* 0x000000ffff0fd224 */ /* 0x000fe400078e020b */
[----:B--2---:R-:W-:Y:S01]  /*5120*/  @!P4 FADD R0, R0, R13 ;  /* 0x0000000d0000c221 */ /* 0x004fe20000000000 */
[----:B------:R-:W1:Y:S01]  /*5130*/  @!P1 F2F.F32.F64 R19, R18 ;  /* 0x0000001200139310 */ /* 0x000e620000301000 */
[----:B------:R-:W-:Y:S01]  /*5140*/  ISETP.NE.OR P5, PT, R33, RZ, P2 ;  /* 0x000000ff2100720c */ /* 0x000fe200017a5670 */
[----:B------:R-:W-:-:S02]  /*5150*/  @!P3 IMAD.MOV.U32 R11, RZ, RZ, R15 ;  /* 0x000000ffff0bb224 */ /* 0x000fc400078e000f */
[----:B---3--:R-:W-:Y:S01]  /*5160*/  @!P3 FADD R0, R0, R17 ;  /* 0x000000110000b221 */ /* 0x008fe20000000000 */
[----:B------:R-:W-:Y:S01]  /*5170*/  ISETP.NE.AND P3, PT, R24, R2, PT ;  /* 0x000000021800720c */ /* 0x000fe20003f65270 */
[----:B------:R-:W-:Y:S02]  /*5180*/  @!P1 VIADD R15, R11, 0x1 ;  /* 0x000000010b0f9836 */ /* 0x000fe40000000000 */
[----:B------:R-:W2:Y:S01]  /*5190*/  @!P2 F2F.F32.F64 R7, R6 ;  /* 0x000000060007a310 */ /* 0x000ea20000301000 */
[----:B------:R-:W-:-:S04]  /*51a0*/  @!P6 IMAD.MOV R15, RZ, RZ, R11 ;  /* 0x000000ffff0fe224 */ /* 0x000fc800078e020b */
[----:B------:R-:W-:Y:S02]  /*51b0*/  @!P1 IMAD.MOV.U32 R11, RZ, RZ, R15 ;  /* 0x000000ffff0b9224 */ /* 0x000fe400078e000f */
[----:B-1----:R-:W-:Y:S02]  /*51c0*/  @!P1 FADD R0, R0, R19 ;  /* 0x0000001300009221 */ /* 0x002fe40000000000 */
[----:B------:R-:W-:Y:S02]  /*51d0*/  @!P2 VIADD R13, R11, 0x1 ;  /* 0x000000010b0da836 */ /* 0x000fe40000000000 */
[----:B------:R-:W-:Y:S02]  /*51e0*/  @!P5 IMAD.MOV R13, RZ, RZ, R11 ;  /* 0x000000ffff0dd224 */ /* 0x000fe400078e020b */
[----:B--2---:R-:W-:Y:S02]  /*51f0*/  @!P2 FADD R0, R0, R7 ;  /* 0x000000070000a221 */ /* 0x004fe40000000000 */
[----:B------:R-:W-:Y:S01]  /*5200*/  @!P2 IMAD.MOV.U32 R11, RZ, RZ, R13 ;  /* 0x000000ffff0ba224 */ /* 0x000fe200078e000d */
[----:B------:R-:W-:Y:S06]  /*5210*/  @P3 BRA `(.L_x_99) ;  /* 0xfffffff800dc3947 */ /* 0x000fec000383ffff */
.L_x_98:
[----:B------:R-:W-:Y:S05]  /*5220*/  BSYNC.RECONVERGENT B1 ;  /* 0x0000000000017941 */ /* 0x000fea0003800200 */
.L_x_97:
[----:B------:R-:W-:Y:S01]  /*5230*/  BSSY.RECONVERGENT B1, `(.L_x_100) ;  /* 0x0000042000017945 */ /* 0x000fe20003800200 */
[----:B------:R-:W-:Y:S02]  /*5240*/  IMAD.MOV.U32 R13, RZ, RZ, R0 ;  /* 0x000000ffff0d7224 */ /* 0x000fe400078e0000 */
[----:B------:R-:W-:Y:S01]  /*5250*/  IMAD.MOV.U32 R18, RZ, RZ, R11 ;  /* 0x000000ffff127224 */ /* 0x000fe200078e000b */
[----:B------:R-:W-:Y:S06]  /*5260*/  @!P0 BRA `(.L_x_101) ;  /* 0x0000000000f88947 */ /* 0x000fec0003800000 */
[----:B------:R-:W-:-:S05]  /*5270*/  IMAD R15, R2, 0x4, R1 ;  /* 0x00000004020f7824 */ /* 0x000fca00078e0201 */
[----:B------:R-:W2:Y:S02]  /*5280*/  LDL.64 R20, [R15+0x10] ;  /* 0x000010000f147983 */ /* 0x000ea40000100a00 */
[----:B--2---:R-:W-:-:S13]  /*5290*/  ISETP.NE.AND P0, PT, R20, RZ, PT ;  /* 0x000000ff1400720c */ /* 0x004fda0003f05270 */
[----:B------:R-:W2:Y:S04]  /*52a0*/  @!P0 LDL R0, [R15+0x48] ;  /* 0x000048000f008983 */ /* 0x000ea80000100800 */
[----:B------:R-:W3:Y:S01]  /*52b0*/  @!P0 LDL R11, [R15+0x80] ;  /* 0x000080000f0b8983 */ /* 0x000ee20000100800 */
[----:B------:R-:W-:Y:S02]  /*52c0*/  @!P0 IMAD.MOV.U32 R16, RZ, RZ, 0x0 ;  /* 0x00000000ff108424 */ /* 0x000fe400078e00ff */
[----:B------:R-:W-:Y:S02]  /*52d0*/  @!P0 IMAD.MOV.U32 R17, RZ, RZ, 0x3fd00000 ;  /* 0x3fd00000ff118424 */ /* 0x000fe400078e00ff */
[C---:B--2---:R-:W-:Y:S01]  /*52e0*/  @!P0 VIADD R2, R0.reuse, 0xfffffffd ;  /* 0xfffffffd00028836 */ /* 0x044fe20000000000 */
[----:B------:R-:W-:Y:S01]  /*52f0*/  @!P0 ISETP.NE.AND P1, PT, R0, 0x4, PT ;  /* 0x000000040000880c */ /* 0x000fe20003f25270 */
[----:B------:R-:W-:-:S02]  /*5300*/  @!P0 VIADD R0, R18, 0x1 ;  /* 0x0000000112008836 */ /* 0x000fc40000000000 */
[----:B------:R-:W1:Y:S01]  /*5310*/  @!P0 I2F.F64 R6, R2 ;  /* 0x0000000200068312 */ /* 0x000e620000201c00 */
[----:B---3--:R-:W-:-:S13]  /*5320*/  ISETP.NE.OR P2, PT, R11, RZ, P0 ;  /* 0x000000ff0b00720c */ /* 0x008fda0000745670 */
[----:B------:R-:W-:Y:S01]  /*5330*/  @!P2 IMAD.MOV R0, RZ, RZ, R18 ;  /* 0x000000ffff00a224 */ /* 0x000fe200078e0212 */
[----:B-1----:R-:W-:-:S03]  /*5340*/  @!P0 DFMA R6, R6, R16, 1 ;  /* 0x3ff000000606842b */ /* 0x002fc60000000010 */
[----:B------:R-:W-:-:S07]  /*5350*/  @!P0 IMAD.MOV.U32 R18, RZ, RZ, R0 ;  /* 0x000000ffff128224 */ /* 0x000fce00078e0000 */
        /* <DEDUP_REMOVED lines=18> */
[----:B-1----:R-:W-:-:S10]  /*5480*/  DFMA R6, R6, R16, 1 ;  /* 0x3ff000000606742b */ /* 0x002fd40000000010 */
[----:B------:R-:W-:Y:S02]  /*5490*/  FSEL R6, R4, R6, !P0 ;  /* 0x0000000604067208 */ /* 0x000fe40004000000 */
[----:B------:R-:W-:Y:S02]  /*54a0*/  FSEL R7, R5, R7, !P0 ;  /* 0x0000000705077208 */ /* 0x000fe40004000000 */
[----:B---3--:R-:W-:Y:S01]  /*54b0*/  ISETP.NE.AND P0, PT, R2, RZ, PT ;  /* 0x000000ff0200720c */ /* 0x008fe20003f05270 */
[----:B------:R-:W-:Y:S01]  /*54c0*/  VIADD R2, R18, 0x1 ;  /* 0x0000000112027836 */ /* 0x000fe20000000000 */
[----:B------:R-:W1:Y:S11]  /*54d0*/  F2F.F32.F64 R6, R6 ;  /* 0x0000000600067310 */ /* 0x000e760000301000 */
[----:B------:R-:W-:-:S04]  /*54e0*/  @!P0 IMAD.MOV R2, RZ, RZ, R18 ;  /* 0x000000ffff028224 */ /* 0x000fc800078e0212 */
[----:B------:R-:W-:Y:S02]  /*54f0*/  IMAD.MOV.U32 R18, RZ, RZ, R2 ;  /* 0x000000ffff127224 */ /* 0x000fe400078e0002 */
[----:B-1----:R-:W-:-:S07]  /*5500*/  FADD R13, R6, R13 ;  /* 0x0000000d060d7221 */ /* 0x002fce0000000000 */
.L_x_103:
[----:B------:R-:W-:Y:S05]  /*5510*/  BSYNC.RECONVERGENT B2 ;  /* 0x0000000000027941 */ /* 0x000fea0003800200 */
.L_x_102:
        /* <DEDUP_REMOVED lines=19> */
.L_x_101:
[----:B------:R-:W-:Y:S05]  /*5650*/  BSYNC.RECONVERGENT B1 ;  /* 0x0000000000017941 */ /* 0x000fea0003800200 */
.L_x_100:
[----:B------:R3:W4:Y:S08]  /*5660*/  F2F.F64.F32 R16, R13 ;  /* 0x0000000d00107310 */ /* 0x0007300000201800 */
[----:B---3-5:R-:W1:Y:S02]  /*5670*/  I2F.F64 R18, R18 ;  /* 0x0000001200127312 */ /* 0x028e640000201c00 */
.L_x_96:
[----:B------:R-:W-:Y:S05]  /*5680*/  BSYNC.RECONVERGENT B0 ;  /* 0x0000000000007941 */ /* 0x000fea0003800200 */
.L_x_95:
[----:B------:R-:W3:Y:S01]  /*5690*/  LDL.128 R20, [R1+0xd0] ;  /* 0x0000d00001147983 */ /* 0x000ee20000100c00 */
[----:B------:R-:W5:Y:S01]  /*56a0*/  LDCU UR6, c[0x0][0x3a0] ;  /* 0x00007400ff0677ac */ /* 0x000f620008000800 */
[----:B------:R-:W-:Y:S02]  /*56b0*/  VIADD R3, R3, 0xffffffff ;  /* 0xffffffff03037836 */ /* 0x000fe40000000000 */
[----:B-12---:R-:W-:Y:S01]  /*56c0*/  IMAD.MOV.U32 R4, RZ, RZ, 0x0 ;  /* 0x00000000ff047424 */ /* 0x006fe200078e00ff */
[----:B------:R-:W-:Y:S01]  /*56d0*/  UMOV UR7, 0x3fb99999 ;  /* 0x3fb9999900077882 */ /* 0x000fe20000000000 */
[----:B------:R-:W-:Y:S02]  /*56e0*/  IMAD.MOV.U32 R5, RZ, RZ, 0x3fd00000 ;  /* 0x3fd00000ff057424 */ /* 0x000fe400078e00ff */
[----:B------:R-:W1:Y:S08]  /*56f0*/  I2F.F64 R2, R3 ;  /* 0x0000000300027312 */ /* 0x000e700000201c00 */
[----:B-----5:R-:W2:Y:S01]  /*5700*/  F2F.F64.F32 R6, UR6 ;  /* 0x0000000600067d10 */ /* 0x020ea20008201800 */
[----:B------:R-:W-:Y:S01]  /*5710*/  UMOV UR6, 0x9999999a ;  /* 0x9999999a00067882 */ /* 0x000fe20000000000 */
[----:B-1----:R-:W-:-:S08]  /*5720*/  DFMA R4, R2, R4, 1 ;  /* 0x3ff000000204742b */ /* 0x002fd00000000004 */
[----:B----4-:R-:W-:Y:S02]  /*5730*/  DMUL R4, R4, R16 ;  /* 0x0000001004047228 */ /* 0x010fe40000000000 */
[----:B--2---:R-:W-:-:S08]  /*5740*/  DMUL R6, R6, UR6 ;  /* 0x0000000606067c28 */ /* 0x004fd00008000000 */
[----:B------:R-:W-:-:S08]  /*5750*/  DFMA R6, R6, R18, 1 ;  /* 0x3ff000000606742b */ /* 0x000fd00000000012 */
[----:B------:R-:W-:-:S06]  /*5760*/  DMUL R4, R4, R6 ;  /* 0x0000000604047228 */ /* 0x000fcc0000000000 */
[----:B------:R-:W3:Y:S02]  /*5770*/  F2F.F32.F64 R25, R4 ;  /* 0x0000000400197310 */ /* 0x000ee40000301000 */
[----:B---3--:R-:W-:-:S13]  /*5780*/  FSETP.GEU.AND P0, PT, R23, R25, PT ;  /* 0x000000191700720b */ /* 0x008fda0003f0e000 */
        /* <DEDUP_REMOVED lines=9> */
[----:B------:R-:W-:Y:S02]  /*5820*/  VIADD R0, R1, 0xbc ;  /* 0x000000bc01007836 */ /* 0x000fe40000000000 */
[----:B------:R-:W-:-:S10]  /*5830*/  IMAD.MOV.U32 R2, RZ, RZ, 0x1 ;  /* 0x00000001ff027424 */ /* 0x000fd400078e00ff */
[----:B------:R-:W-:Y:S05]  /*5840*/  @!P1 BRA `(.L_x_105) ;  /* 0x0000000000809947 */ /* 0x000fea0003800000 */
[----:B------:R-:W2:Y:S01]  /*5850*/  LDL.128 R4, [R1+0xc0] ;  /* 0x0000c00001047983 */ /* 0x000ea20000100c00 */
[----:B------:R-:W-:Y:S02]  /*5860*/  VIADD R0, R1, 0xc0 ;  /* 0x000000c001007836 */ /* 0x000fe40000000000 */
[----:B------:R-:W-:Y:S01]  /*5870*/  IMAD.MOV.U32 R2, RZ, RZ, 0x2 ;  /* 0x00000002ff027424 */ /* 0x000fe200078e00ff */
[----:B--2---:R-:W-:-:S13]  /*5880*/  FSETP.GEU.AND P1, PT, R4, R25, PT ;  /* 0x000000190400720b */ /* 0x004fda0003f2e000 */
[----:B------:R-:W-:Y:S05]  /*5890*/  @!P1 BRA `(.L_x_105) ;  /* 0x00000000006c9947 */ /* 0x000fea0003800000 */
[----:B------:R-:W-:Y:S01]  /*58a0*/  FSETP.GEU.AND P1, PT, R5, R25, PT ;  /* 0x000000190500720b */ /* 0x000fe20003f2e000 */
[----:B------:R-:W-:Y:S02]  /*58b0*/  VIADD R0, R1, 0xc4 ;  /* 0x000000c401007836 */ /* 0x000fe40000000000 */
[----:B------:R-:W-:-:S10]  /*58c0*/  IMAD.MOV.U32 R2, RZ, RZ, 0x3 ;  /* 0x00000003ff027424 */ /* 0x000fd400078e00ff */
        /* <DEDUP_REMOVED lines=18> */
[C---:B------:R-:W-:Y:S02]  /*59f0*/  VIADD R3, R1.reuse, 0xdc ;  /* 0x000000dc01037836 */ /* 0x040fe40000000000 */
[----:B------:R-:W-:Y:S02]  /*5a00*/  VIADD R0, R1, 0xd8 ;  /* 0x000000d801007836 */ /* 0x000fe40000000000 */
[----:B------:R-:W-:-:S08]  /*5a10*/  IMAD.MOV.U32 R2, RZ, RZ, 0x8 ;  /* 0x00000008ff027424 */ /* 0x000fd000078e00ff */
[----:B------:R-:W-:Y:S01]  /*5a20*/  @P1 PLOP3.LUT P0, PT, PT, PT, PT, 0x80, 0x8 ;  /* 0x000000000008181c */ /* 0x000fe20003f0f070 */
[----:B------:R-:W-:Y:S02]  /*5a30*/  @P1 IMAD.MOV.U32 R0, RZ, RZ, R3 ;  /* 0x000000ffff001224 */ /* 0x000fe400078e0003 */
[----:B------:R-:W-:-:S10]  /*5a40*/  @P1 IMAD.MOV.U32 R2, RZ, RZ, 0x9 ;  /* 0x00000009ff021424 */ /* 0x000fd400078e00ff */
.L_x_105:
[----:B------:R-:W-:Y:S05]  /*5a50*/  BSYNC.RECONVERGENT B0 ;  /* 0x0000000000007941 */ /* 0x000fea0003800200 */
.L_x_104:
        /* <DEDUP_REMOVED lines=11> */
[----:B------:R-:W-:Y:S02]  /*5b10*/  IMAD.MOV.U32 R6, RZ, RZ, RZ ;  /* 0x000000ffff067224 */ /* 0x000fe400078e00ff */
[----:B------:R-:W-:-:S07]  /*5b20*/  IMAD.MOV.U32 R3, RZ, RZ, 0x8 ;  /* 0x00000008ff037424 */ /* 0x000fce00078e00ff */
.L_x_110:
[----:B--2---:R-:W-:-:S05]  /*5b30*/  LEA R7, R3, UR17, 0x3 ;  /* 0x0000001103077c11 */ /* 0x004fca000f8e18ff */
        /* <DEDUP_REMOVED lines=8> */
[----:B------:R-:W3:Y:S04]  /*5bc0*/  LDL.128 R16, [R15] ;  /* 0x000000000f107983 */ /* 0x000ee80000100c00 */
[----:B---3--:R2:W-:Y:S04]  /*5bd0*/  STL.64 [R7], R18 ;  /* 0x0000001207007387 */ /* 0x0085e80000100a00 */
[----:B------:R-:W3:Y:S01]  /*5be0*/  LDL.64 R26, [R13] ;  /* 0x000000000d1a7983 */ /* 0x000ee20000100a00 */
[----:B------:R-:W-:-:S02]  /*5bf0*/  IMAD.MOV.U32 R22, RZ, RZ, R16 ;  /* 0x000000ffff167224 */ /* 0x000fc400078e0010 */
[----:B------:R-:W-:Y:S01]  /*5c00*/  IMAD.MOV.U32 R23, RZ, RZ, R17 ;  /* 0x000000ffff177224 */ /* 0x000fe200078e0011 */
[----:B---3--:R2:W-:Y:S04]  /*5c10*/  STL [R24], R27 ;  /* 0x0000001b18007387 */ /* 0x0085e80000100800 */
[----:B------:R-:W3:Y:S01]  /*5c20*/  LDL.64 R20, [R15+-0x8] ;  /* 0xfffff8000f147983 */ /* 0x000ee20000100a00 */
[----:B-1----:R-:W-:-:S03]  /*5c30*/  IMAD.MOV.U32 R5, RZ, RZ, R26 ;  /* 0x000000ffff057224 */ /* 0x002fc600078e001a */
[----:B---3--:R2:W-:Y:S04]  /*5c40*/  STL.128 [R15], R20 ;  /* 0x000000140f007387 */ /* 0x0085e80000100c00 */
[----:B------:R-:W3:Y:S01]  /*5c50*/  LDL R4, [R13+-0x4] ;  /* 0xfffffc000d047983 */ /* 0x000ee20000100800 */
[----:B------:R-:W-:Y:S02]  /*5c60*/  VIADD R6, R6, 0x4 ;  /* 0x0000000406067836 */ /* 0x000fe40000000000 */
[----:B------:R-:W-:-:S03]  /*5c70*/  VIADD R3, R3, 0xfffffffc ;  /* 0xfffffffc03037836 */ /* 0x000fc60000000000 */
[----:B------:R-:W-:Y:S01]  /*5c80*/  ISETP.NE.AND P0, PT, R6, R29, PT ;  /* 0x0000001d0600720c */ /* 0x000fe20003f05270 */
[----:B---3--:R2:W-:-:S12]  /*5c90*/  STL.64 [R13], R4 ;  /* 0x000000040d007387 */ /* 0x0085d80000100a00 */
[----:B------:R-:W-:Y:S05]  /*5ca0*/  @P0 BRA `(.L_x_110) ;  /* 0xfffffffc00a00947 */ /* 0x000fea000383ffff */
.L_x_109:
[----:B------:R-:W-:Y:S05]  /*5cb0*/  BSYNC.RECONVERGENT B1 ;  /* 0x0000000000017941 */ /* 0x000fea0003800200 */
.L_x_108:
[----:B------:R-:W-:Y:S05]  /*5cc0*/  @!P1 BRA `(.L_x_107) ;  /* 0x0000000000609947 */ /* 0x000fea0003800000 */
[----:B--2---:R-:W-:-:S05]  /*5cd0*/  LEA R7, R3, UR17, 0x3 ;  /* 0x0000001103077c11 */ /* 0x004fca000f8e18ff */
[----:B------:R-:W2:Y:S01]  /*5ce0*/  LDL.64 R4, [R7] ;  /* 0x0000000007047983 */ /* 0x000ea20000100a00 */
[----:B------:R-:W-:-:S03]  /*5cf0*/  LEA R6, R3, UR16, 0x2 ;  /* 0x0000001003067c11 */ /* 0x000fc6000f8e10ff */
[----:B--2---:R1:W-:Y:S04]  /*5d00*/  STL.64 [R7+0x8], R4 ;  /* 0x0000080407007387 */ /* 0x0043e80000100a00 */
[----:B------:R-:W2:Y:S01]  /*5d10*/  LDL R11, [R6] ;  /* 0x00000000060b7983 */ /* 0x000ea20000100800 */
[----:B------:R-:W-:-:S03]  /*5d20*/  ISETP.NE.AND P0, PT, R28, 0x1, PT ;  /* 0x000000011c00780c */ /* 0x000fc60003f05270 */
[----:B--2---:R1:W-:Y:S10]  /*5d30*/  STL [R6+0x4], R11 ;  /* 0x0000040b06007387 */ /* 0x0043f40000100800 */
[----:B------:R-:W-:Y:S05]  /*5d40*/  @!P0 BRA `(.L_x_107) ;  /* 0x0000000000408947 */ /* 0x000fea0003800000 */
[----:B-1----:R-:W-:-:S05]  /*5d50*/  VIADD R11, R3, 0xffffffff ;  /* 0xffffffff030b7836 */ /* 0x002fca0000000000 */
[----:B------:R-:W-:-:S05]  /*5d60*/  LEA R13, R11, UR17, 0x3 ;  /* 0x000000110b0d7c11 */ /* 0x000fca000f8e18ff */
[----:B------:R-:W2:Y:S01]  /*5d70*/  LDL.64 R4, [R13] ;  /* 0x000000000d047983 */ /* 0x000ea20000100a00 */
[----:B------:R-:W-:-:S03]  /*5d80*/  LEA R11, R11, UR16, 0x2 ;  /* 0x000000100b0b7c11 */ /* 0x000fc6000f8e10ff */
[----:B--2---:R3:W-:Y:S04]  /*5d90*/  STL.64 [R7], R4 ;  /* 0x0000000407007387 */ /* 0x0047e80000100a00 */
[----:B------:R-:W2:Y:S01]  /*5da0*/  LDL R15, [R11] ;  /* 0x000000000b0f7983 */ /* 0x000ea20000100800 */
[----:B------:R-:W-:-:S03]  /*5db0*/  ISETP.NE.AND P0, PT, R28, 0x2, PT ;  /* 0x000000021c00780c */ /* 0x000fc60003f05270 */
[----:B--2---:R3:W-:Y:S10]  /*5dc0*/  STL [R6], R15 ;  /* 0x0000000f06007387 */ /* 0x0047f40000100800 */
[----:B------:R-:W-:Y:S05]  /*5dd0*/  @!P0 BRA `(.L_x_107) ;  /* 0x00000000001c8947 */ /* 0x000fea0003800000 */
[----:B------:R-:W-:-:S05]  /*5de0*/  VIADD R3, R3, 0xfffffffe ;  /* 0xfffffffe03037836 */ /* 0x000fca0000000000 */
[----:B---3--:R-:W-:-:S06]  /*5df0*/  LEA R4, R3, UR17, 0x3 ;  /* 0x0000001103047c11 */ /* 0x008fcc000f8e18ff */
[----:B------:R-:W2:Y:S01]  /*5e00*/  LDL.64 R4, [R4] ;  /* 0x0000000004047983 */ /* 0x000ea20000100a00 */
[----:B------:R-:W-:-:S03]  /*5e10*/  LEA R3, R3, UR16, 0x2 ;  /* 0x0000001003037c11 */ /* 0x000fc6000f8e10ff */
[----:B--2---:R4:W-:Y:S04]  /*5e20*/  STL.64 [R13], R4 ;  /* 0x000000040d007387 */ /* 0x0049e80000100a00 */
[----:B------:R-:W2:Y:S04]  /*5e30*/  LDL R6, [R3] ;  /* 0x0000000003067983 */ /* 0x000ea80000100800 */
[----:B--2---:R4:W-:Y:S02]  /*5e40*/  STL [R11], R6 ;  /* 0x000000060b007387 */ /* 0x0049e40000100800 */
.L_x_107:
[----:B------:R-:W-:Y:S05]  /*5e50*/  BSYNC.RECONVERGENT B0 ;  /* 0x0000000000007941 */ /* 0x000fea0003800200 */
.L_x_106:
[----:B-1234-:R-:W-:Y:S01]  /*5e60*/  IMAD.WIDE R4, R10, 0x200000, RZ ;  /* 0x002000000a047825 */ /* 0x01efe200078e02ff */
[----:B------:R-:W-:-:S04]  /*5e70*/  SHF.R.S32.HI R3, RZ, 0x1f, R8 ;  /* 0x0000001fff037819 */ /* 0x000fc80000011408 */
[----:B------:R-:W-:Y:S01]  /*5e80*/  LOP3.LUT R5, R5, R3, RZ, 0xfc, !PT ;  /* 0x0000000305057212 */ /* 0x000fe200078efcff */
[----:B------:R-:W-:Y:S01]  /*5e90*/  IMAD.U32 R3, R2, 0x8, R1 ;  /* 0x0000000802037824 */ /* 0x000fe200078e0001 */
[----:B------:R-:W-:-:S05]  /*5ea0*/  LOP3.LUT R4, R4, R8, RZ, 0xfc, !PT ;  /* 0x0000000804047212 */ /* 0x000fca00078efcff */
[----:B------:R2:W-:Y:S04]  /*5eb0*/  STL.64 [R3+0xe0], R4 ;  /* 0x0000e00403007387 */ /* 0x0005e80000100a00 */
[----:B------:R2:W-:Y:S02]  /*5ec0*/  STL [R0], R25 ;  /* 0x0000001900007387 */ /* 0x0005e40000100800 */
.L_x_50:
[----:B------:R-:W-:Y:S05]  /*5ed0*/  BSYNC.RECONVERGENT B3 ;  /* 0x0000000000037941 */ /* 0x000fea0003800200 */
.L_x_49:
[----:B------:R-:W3:Y:S02]  /*5ee0*/  LDCU UR6, c[0x0][0x360] ;  /* 0x00006c00ff0677ac */ /* 0x000ee40008000800 */
[----:B---3--:R-:W-:-:S05]  /*5ef0*/  VIADD R9, R9, UR6 ;  /* 0x0000000609097c36 */ /* 0x008fca0008000000 */
[----:B------:R-:W-:-:S13]  /*5f00*/  ISETP.GE.AND P0, PT, R9, R14, PT ;  /* 0x0000000e0900720c */ /* 0x000fda0003f06270 */
[----:B------:R-:W-:Y:S05]  /*5f10*/  @!P0 BRA `(.L_x_111) ;  /* 0xffffffa400648947 */ /* 0x000fea000383ffff */
.L_x_48:
[----:B------:R-:W-:Y:S05]  /*5f20*/  BSYNC.RECONVERGENT B4 ;  /* 0x0000000000047941 */ /* 0x000fea0003800200 */
.L_x_47:
[----:B------:R-:W-:Y:S05]  /*5f30*/  WARPSYNC.ALL ;  /* 0x0000000000007948 */ /* 0x000fea0003800000 */
[----:B------:R-:W3:Y:S02]  /*5f40*/  LDCU UR6, c[0x0][0x370] ;  /* 0x00006e00ff0677ac */ /* 0x000ee40008000800 */
[----:B---3--:R-:W-:-:S04]  /*5f50*/  UIADD3 UR5, UPT, UPT, UR6, UR5, URZ ;  /* 0x0000000506057290 */ /* 0x008fc8000fffe0ff */
[----:B------:R-:W-:-:S09]  /*5f60*/  UISETP.GE.AND UP0, UPT, UR5, UR18, UPT ;  /* 0x000000120500728c */ /* 0x000fd2000bf06270 */
[----:B------:R-:W-:Y:S05]  /*5f70*/  BRA.U !UP0, `(.L_x_112) ;  /* 0xffffffa508247547 */ /* 0x000fea000b83ffff */
.L_x_46:
[----:B------:R-:W3:Y:S01]  /*5f80*/  LDCU UR6, c[0x0][0x380] ;  /* 0x00007000ff0677ac */ /* 0x000ee20008000800 */
[----:B------:R-:W-:Y:S02]  /*5f90*/  UIADD3 UR5, UPT, UPT, UR4, 0x1, URZ ;  /* 0x0000000104057890 */ /* 0x000fe4000fffe0ff */
[----:B---3--:R-:W-:-:S05]  /*5fa0*/  UISETP.NE.AND UP0, UPT, UR4, UR6, UPT ;  /* 0x000000060400728c */ /* 0x008fca000bf05270 */
[----:B------:R-:W-:-:S04]  /*5fb0*/  UMOV UR4, UR5 ;  /* 0x0000000500047c82 */ /* 0x000fc80008000000 */
[----:B------:R-:W-:Y:S05]  /*5fc0*/  BRA.U UP0, `(.L_x_113) ;  /* 0xffffffa100a07547 */ /* 0x000fea000b83ffff */
[----:B--2---:R2:W5:Y:S04]  /*5fd0*/  LDL.64 R2, [R1+0xb8] ;  /* 0x0000b80001027983 */ /* 0x0045680000100a00 */
[----:B------:R2:W5:Y:S04]  /*5fe0*/  LDL.128 R28, [R1+0xe0] ;  /* 0x0000e000011c7983 */ /* 0x0005680000100c00 */
[----:B------:R2:W5:Y:S04]  /*5ff0*/  LDL.128 R24, [R1+0xf0] ;  /* 0x0000f00001187983 */ /* 0x0005680000100c00 */
[----:B------:R2:W5:Y:S04]  /*6000*/  LDL.128 R16, [R1+0x100] ;  /* 0x0001000001107983 */ /* 0x0005680000100c00 */
[----:B-1----:R2:W5:Y:S04]  /*6010*/  LDL.128 R8, [R1+0x110] ;  /* 0x0001100001087983 */ /* 0x0025680000100c00 */
[----:B------:R2:W5:Y:S04]  /*6020*/  LDL.128 R4, [R1+0x120] ;  /* 0x0001200001047983 */ /* 0x0005680000100c00 */
[----:B------:R2:W5:Y:S04]  /*6030*/  LDL.128 R20, [R1+0xc0] ;  /* 0x0000c00001147983 */ /* 0x0005680000100c00 */
[----:B------:R2:W5:Y:S02]  /*6040*/  LDL.128 R12, [R1+0xd0] ;  /* 0x0000d000010c7983 */ /* 0x0005640000100c00 */
.L_x_45:
[----:B------:R-:W1:Y:S01]  /*6050*/  S2UR UR14, SR_CTAID.X ;  /* 0x00000000000e79c3 */ /* 0x000e620000002500 */
[----:B------:R-:W3:Y:S07]  /*6060*/  S2R R0, SR_TID.X ;  /* 0x0000000000007919 */ /* 0x000eee0000002100 */
[----:B------:R-:W3:Y:S01]  /*6070*/  LDC R65, c[0x0][0x360] ;  /* 0x0000d800ff417b82 */ /* 0x000ee20000000800 */
[----:B------:R-:W1:Y:S07]  /*6080*/  LDCU UR4, c[0x0][0x370] ;  /* 0x00006e00ff0477ac */ /* 0x000e6e0008000800 */
[----:B------:R-:W4:Y:S08]  /*6090*/  LDC.64 R52, c[0x0][0x398] ;  /* 0x0000e600ff347b82 */ /* 0x000f300000000a00 */
[----:B------:R-:W0:Y:S01]  /*60a0*/  LDC.64 R54, c[0x0][0x390] ;  /* 0x0000e400ff367b82 */ /* 0x000e220000000a00 */
[----:B-1----:R-:W-:-:S04]  /*60b0*/  UIADD3 UR5, UPT, UPT, UR14, UR4, URZ ;  /* 0x000000040e057290 */ /* 0x002fc8000fffe0ff */
[----:B------:R-:W-:Y:S01]  /*60c0*/  UIADD3 UR6, UPT, UPT, UR5, UR4, URZ ;  /* 0x0000000405067290 */ /* 0x000fe2000fffe0ff */
[----:B---3--:R-:W-:-:S03]  /*60d0*/  IMAD R35, R65, UR14, R0 ;  /* 0x0000000e41237c24 */ /* 0x008fc6000f8e0200 */
[----:B------:R-:W-:Y:S01]  /*60e0*/  UIADD3 UR7, UPT, UPT, UR6, UR4, URZ ;  /* 0x0000000406077290 */ /* 0x000fe2000fffe0ff */
[C-C-:B------:R-:W-:Y:S02]  /*60f0*/  IMAD R39, R65.reuse, UR5, R0.reuse ;  /* 0x0000000541277c24 */ /* 0x140fe4000f8e0200 */
[----:B------:R-:W-:Y:S01]  /*6100*/  IMAD R43, R65, UR6, R0 ;  /* 0x00000006412b7c24 */ /* 0x000fe2000f8e0200 */
[----:B------:R-:W-:Y:S01]  /*6110*/  UIADD3 UR8, UPT, UPT, UR7, UR4, URZ ;  /* 0x0000000407087290 */ /* 0x000fe2000fffe0ff */
[----:B----4-:R-:W-:-:S03]  /*6120*/  IMAD.WIDE R32, R35, 0x4, R52 ;  /* 0x0000000423207825 */ /* 0x010fc600078e0234 */
[----:B------:R-:W-:Y:S01]  /*6130*/  UIADD3 UR9, UPT, UPT, UR8, UR4, URZ ;  /* 0x0000000408097290 */ /* 0x000fe2000fffe0ff */
[----:B------:R-:W-:Y:S01]  /*6140*/  IMAD R47, R65, UR7, R0 ;  /* 0x00000007412f7c24 */ /* 0x000fe2000f8e0200 */
[----:B-----5:R-:W-:Y:S01]  /*6150*/  STG.E desc[UR12][R32.64], R2 ;  /* 0x0000000220007986 */ /* 0x020fe2000c10190c */
[----:B------:R-:W-:Y:S01]  /*6160*/  IMAD.WIDE R36, R39, 0x4, R52 ;  /* 0x0000000427247825 */ /* 0x000fe200078e0234 */
[----:B------:R-:W-:-:S03]  /*6170*/  UIADD3 UR10, UPT, UPT, UR9, UR4, URZ ;  /* 0x00000004090a7290 */ /* 0x000fc6000fffe0ff */
[----:B0-----:R-:W-:Y:S01]  /*6180*/  IMAD.WIDE R34, R35, 0x8, R54 ;  /* 0x0000000823227825 */ /* 0x001fe200078e0236 */
[----:B------:R-:W-:-:S03]  /*6190*/  UIADD3 UR11, UPT, UPT, UR10, UR4, URZ ;  /* 0x000000040a0b7290 */ /* 0x000fc6000fffe0ff */
[----:B------:R-:W-:Y:S01]  /*61a0*/  IMAD.WIDE R38, R39, 0x8, R54 ;  /* 0x0000000827267825 */ /* 0x000fe200078e0236 */
[----:B------:R-:W-:Y:S01]  /*61b0*/  UIADD3 UR14, UPT, UPT, UR11, UR4, URZ ;  /* 0x000000040b0e7290 */ /* 0x000fe2000fffe0ff */
[----:B------:R-:W-:Y:S02]  /*61c0*/  STG.E.64 desc[UR12][R34.64], R28 ;  /* 0x0000001c22007986 */ /* 0x000fe4000c101b0c */
[----:B------:R-:W-:Y:S01]  /*61d0*/  IMAD R51, R65, UR8, R0 ;  /* 0x0000000841337c24 */ /* 0x000fe2000f8e0200 */
[----:B------:R-:W-:Y:S01]  /*61e0*/  UIADD3 UR4, UPT, UPT, UR14, UR4, URZ ;  /* 0x000000040e047290 */ /* 0x000fe2000fffe0ff */
[C---:B------:R-:W-:Y:S01]  /*61f0*/  IMAD.WIDE R40, R43.reuse, 0x4, R52 ;  /* 0x000000042b287825 */ /* 0x040fe200078e0234 */
[----:B------:R0:W-:Y:S03]  /*6200*/  STG.E desc[UR12][R36.64], R3 ;  /* 0x0000000324007986 */ /* 0x0001e6000c10190c */
[----:B------:R-:W-:Y:S01]  /*6210*/  IMAD.WIDE R42, R43, 0x8, R54 ;  /* 0x000000082b2a7825 */ /* 0x000fe200078e0236 */
[----:B------:R1:W-:Y:S03]  /*6220*/  STG.E.64 desc[UR12][R38.64], R30 ;  /* 0x0000001e26007986 */ /* 0x0003e6000c101b0c */
[----:B------:R-:W-:Y:S01]  /*6230*/  IMAD R57, R65, UR9, R0 ;  /* 0x0000000941397c24 */ /* 0x000fe2000f8e0200 */
[----:B------:R-:W-:Y:S01]  /*6240*/  STG.E desc[UR12][R40.64], R20 ;  /* 0x0000001428007986 */ /* 0x000fe2000c10190c */
[----:B------:R-:W-:-:S03]  /*6250*/  IMAD.WIDE R44, R47, 0x4, R52 ;  /* 0x000000042f2c7825 */ /* 0x000fc600078e0234 */
[----:B------:R3:W-:Y:S01]  /*6260*/  STG.E.64 desc[UR12][R42.64], R24 ;  /* 0x000000182a007986 */ /* 0x0007e2000c101b0c */
[----:B------:R-:W-:-:S03]  /*6270*/  IMAD.WIDE R46, R47, 0x8, R54 ;  /* 0x000000082f2e7825 */ /* 0x000fc600078e0236 */
[----:B------:R4:W-:Y:S01]  /*6280*/  STG.E desc[UR12][R44.64], R21 ;  /* 0x000000152c007986 */ /* 0x0009e2000c10190c */
[----:B------:R-:W-:Y:S02]  /*6290*/  IMAD R59, R65, UR10, R0 ;  /* 0x0000000a413b7c24 */ /* 0x000fe4000f8e0200 */
[C---:B------:R-:W-:Y:S01]  /*62a0*/  IMAD.WIDE R48, R51.reuse, 0x4, R52 ;  /* 0x0000000433307825 */ /* 0x040fe200078e0234 */
[----:B------:R2:W-:Y:S03]  /*62b0*/  STG.E.64 desc[UR12][R46.64], R26 ;  /* 0x0000001a2e007986 */ /* 0x0005e6000c101b0c */
[----:B------:R-:W-:Y:S01]  /*62c0*/  IMAD.WIDE R50, R51, 0x8, R54 ;  /* 0x0000000833327825 */ /* 0x000fe200078e0236 */
[----:B------:R-:W-:Y:S03]  /*62d0*/  STG.E desc[UR12][R48.64], R22 ;  /* 0x0000001630007986 */ /* 0x000fe6000c10190c */
[----:B------:R-:W-:Y:S01]  /*62e0*/  IMAD R61, R65, UR11, R0 ;  /* 0x0000000b413d7c24 */ /* 0x000fe2000f8e0200 */
[----:B------:R-:W-:Y:S01]  /*62f0*/  STG.E.64 desc[UR12][R50.64], R16 ;  /* 0x0000001032007986 */ /* 0x000fe2000c101b0c */
[----:B0-----:R-:W-:-:S04]  /*6300*/  IMAD.WIDE R2, R57, 0x4, R52 ;  /* 0x0000000439027825 */ /* 0x001fc800078e0234 */
[----:B------:R-:W-:Y:S01]  /*6310*/  IMAD.WIDE R28, R57, 0x8, R54 ;  /* 0x00000008391c7825 */ /* 0x000fe200078e0236 */
[----:B------:R-:W-:Y:S03]  /*6320*/  STG.E desc[UR12][R2.64], R23 ;  /* 0x0000001702007986 */ /* 0x000fe6000c10190c */
[----:B------:R-:W-:Y:S01]  /*6330*/  IMAD R63, R65, UR14, R0 ;  /* 0x0000000e413f7c24 */ /* 0x000fe2000f8e0200 */
[----:B------:R-:W-:Y:S01]  /*6340*/  STG.E.64 desc[UR12][R28.64], R18 ;  /* 0x000000121c007986 */ /* 0x000fe2000c101b0c */
[----:B-1----:R-:W-:-:S04]  /*6350*/  IMAD.WIDE R30, R59, 0x4, R52 ;  /* 0x000000043b1e7825 */ /* 0x002fc800078e0234 */
[----:B------:R-:W-:Y:S01]  /*6360*/  IMAD.WIDE R32, R59, 0x8, R54 ;  /* 0x000000083b207825 */ /* 0x000fe200078e0236 */
        /* <DEDUP_REMOVED lines=8> */
[----:B----4-:R-:W-:Y:S01]  /*63f0*/  IMAD.WIDE R20, R63, 0x8, R54 ;  /* 0x000000083f147825 */ /* 0x010fe200078e0236 */
[----:B------:R-:W-:Y:S03]  /*6400*/  STG.E desc[UR12][R24.64], R14 ;  /* 0x0000000e18007986 */ /* 0x000fe6000c10190c */
[C---:B--2---:R-:W-:Y:S01]  /*6410*/  IMAD.WIDE R26, R65.reuse, 0x4, R52 ;  /* 0x00000004411a7825 */ /* 0x044fe200078e0234 */
[----:B------:R-:W-:Y:S03]  /*6420*/  STG.E.64 desc[UR12][R20.64], R4 ;  /* 0x0000000414007986 */ /* 0x000fe6000c101b0c */
[----:B------:R-:W-:Y:S01]  /*6430*/  IMAD.WIDE R38, R65, 0x8, R54 ;  /* 0x0000000841267825 */ /* 0x000fe200078e0236 */
[----:B------:R-:W-:Y:S04]  /*6440*/  STG.E desc[UR12][R26.64], R15 ;  /* 0x0000000f1a007986 */ /* 0x000fe8000c10190c */
[----:B------:R-:W-:Y:S01]  /*6450*/  STG.E.64 desc[UR12][R38.64], R6 ;  /* 0x0000000626007986 */ /* 0x000fe2000c101b0c */
[----:B------:R-:W-:Y:S05]  /*6460*/  EXIT ;  /* 0x000000000000794d */ /* 0x000fea0003800000 */
.L_x_114:
        /* <DEDUP_REMOVED lines=9> */
.L_x_116:


//--------------------- .nv.shared.reserved.0     --------------------------
	.section	.nv.shared.reserved.0,"aw",@nobits
	.weak		__nv_reservedSMEM_offset_0_alias
	.size		__nv_reservedSMEM_offset_0_alias, 0, 64
	.other		__nv_reservedSMEM_offset_0_alias,@"STO_CUDA_RESERVED_SHARED STV_DEFAULT"
__nv_reservedSMEM_offset_0_alias:
	.zero		0
	.zero		64


//--------------------- .nv.constant0._Z23simulate_all_kernel_optiPKiPxPfffS0_PiS0_S0_ --------------------------
	.section	.nv.constant0._Z23simulate_all_kernel_optiPKiPxPfffS0_PiS0_S0_,"a",@progbits
	.sectionflags	@""
	.align	4
.nv.constant0._Z23simulate_all_kernel_optiPKiPxPfffS0_PiS0_S0_:
	.zero		968


//--------------------- .nv.constant0._Z19simulate_all_kerneliPKiPxPfffS0_PiS0_S0_ --------------------------
	.section	.nv.constant0._Z19simulate_all_kerneliPKiPxPfffS0_PiS0_S0_,"a",@progbits
	.sectionflags	@""
	.align	4
.nv.constant0._Z19simulate_all_kerneliPKiPxPfffS0_PiS0_S0_:
	.zero		968


//--------------------- SYMBOLS --------------------------

	.type		.nv.reservedSmem.offset0,@object
	.size		.nv.reservedSmem.offset0,0x4
